//
// Generated by NVIDIA NVVM Compiler
//
// Compiler Build ID: CL-36424714
// Cuda compilation tools, release 13.0, V13.0.88
// Based on NVVM 20.0.0
//

.version 9.0
.target sm_100
.address_size 64

	// .globl	_Z15run_simulationsiP17curandStateXORWOWPj
.extern .func  (.param .b64 func_retval0) malloc
(
	.param .b64 malloc_param_0
)
;
.extern .func free
(
	.param .b64 free_param_0
)
;
.global .align 4 .b8 precalc_xorwow_matrix[102400];
.global .align 4 .b8 precalc_xorwow_offset_matrix[102400];
.global .align 4 .b8 mrg32k3aM1[2304];
.global .align 4 .b8 mrg32k3aM2[2304];
.global .align 4 .b8 mrg32k3aM1SubSeq[2016];
.global .align 4 .b8 mrg32k3aM2SubSeq[2016];
.global .align 4 .b8 mrg32k3aM1Seq[2304];
.global .align 4 .b8 mrg32k3aM2Seq[2304];
.const .align 8 .b8 __cr_lgamma_table[72];
// _ZZ15run_simulationsiP17curandStateXORWOWPjE3sum has been demoted

.visible .entry _Z15run_simulationsiP17curandStateXORWOWPj(
	.param .u32 _Z15run_simulationsiP17curandStateXORWOWPj_param_0,
	.param .u64 .ptr .align 1 _Z15run_simulationsiP17curandStateXORWOWPj_param_1,
	.param .u64 .ptr .align 1 _Z15run_simulationsiP17curandStateXORWOWPj_param_2
)
{
	.local .align 16 .b8 	__local_depot0[224];
	.reg .b64 	%SP;
	.reg .b64 	%SPL;
	.reg .pred 	%p<60>;
	.reg .b32 	%r<782>;
	.reg .b64 	%rd<75>;
	// demoted variable
	.shared .align 4 .b8 _ZZ15run_simulationsiP17curandStateXORWOWPjE3sum[512];
	mov.u64 	%SPL, __local_depot0;
	ld.param.u32 	%r265, [_Z15run_simulationsiP17curandStateXORWOWPj_param_0];
	ld.param.u64 	%rd16, [_Z15run_simulationsiP17curandStateXORWOWPj_param_1];
	ld.param.u64 	%rd17, [_Z15run_simulationsiP17curandStateXORWOWPj_param_2];
	add.u64 	%rd1, %SPL, 16;
	mov.u32 	%r1, %tid.x;
	mov.u32 	%r781, %ntid.x;
	div.s32 	%r664, %r265, %r781;
	add.s32 	%r266, %r781, -1;
	setp.ne.s32 	%p1, %r1, %r266;
	@%p1 bra 	$L__BB0_2;
	rem.s32 	%r267, %r265, %r781;
	add.s32 	%r664, %r267, %r664;
$L__BB0_2:
	cvt.u64.u32 	%rd74, %r1;
	cvta.to.global.u64 	%rd19, %rd16;
	mul.wide.u32 	%rd20, %r1, 48;
	add.s64 	%rd3, %rd19, %rd20;
	mov.b32 	%r268, 494597175;
	mov.b32 	%r269, -266992838;
	st.global.v2.u32 	[%rd3], {%r269, %r268};
	mov.b32 	%r270, -123459836;
	mov.b32 	%r271, 59077319;
	st.global.v2.u32 	[%rd3+8], {%r271, %r270};
	mov.b32 	%r272, 376923707;
	mov.b32 	%r273, -589760388;
	st.global.v2.u32 	[%rd3+16], {%r273, %r272};
	setp.eq.s32 	%p2, %r1, 0;
	@%p2 bra 	$L__BB0_44;
	mov.b32 	%r665, 0;
	mov.u64 	%rd22, precalc_xorwow_matrix;
$L__BB0_4:
	and.b64  	%rd5, %rd74, 3;
	setp.eq.s64 	%p3, %rd5, 0;
	@%p3 bra 	$L__BB0_43;
	mul.wide.u32 	%rd21, %r665, 3200;
	add.s64 	%rd6, %rd22, %rd21;
	cvt.u32.u64 	%r7, %rd5;
	mov.b32 	%r666, 0;
$L__BB0_6:
	mov.b32 	%r679, 0;
	mov.u32 	%r680, %r679;
	mov.u32 	%r681, %r679;
	mov.u32 	%r682, %r679;
	mov.u32 	%r683, %r679;
	mov.u32 	%r672, %r679;
$L__BB0_7:
	mul.wide.u32 	%rd23, %r672, 4;
	add.s64 	%rd24, %rd3, %rd23;
	ld.global.u32 	%r15, [%rd24+4];
	shl.b32 	%r16, %r672, 5;
	mov.b32 	%r678, 0;
$L__BB0_8:
	.pragma "nounroll";
	shr.u32 	%r278, %r15, %r678;
	and.b32  	%r279, %r278, 1;
	setp.eq.b32 	%p4, %r279, 1;
	not.pred 	%p5, %p4;
	add.s32 	%r280, %r16, %r678;
	mul.lo.s32 	%r281, %r280, 5;
	mul.wide.u32 	%rd25, %r281, 4;
	add.s64 	%rd7, %rd6, %rd25;
	@%p5 bra 	$L__BB0_10;
	ld.global.u32 	%r282, [%rd7];
	xor.b32  	%r683, %r683, %r282;
	ld.global.u32 	%r283, [%rd7+4];
	xor.b32  	%r682, %r682, %r283;
	ld.global.u32 	%r284, [%rd7+8];
	xor.b32  	%r681, %r681, %r284;
	ld.global.u32 	%r285, [%rd7+12];
	xor.b32  	%r680, %r680, %r285;
	ld.global.u32 	%r286, [%rd7+16];
	xor.b32  	%r679, %r679, %r286;
$L__BB0_10:
	and.b32  	%r288, %r278, 2;
	setp.eq.s32 	%p6, %r288, 0;
	@%p6 bra 	$L__BB0_12;
	ld.global.u32 	%r289, [%rd7+20];
	xor.b32  	%r683, %r683, %r289;
	ld.global.u32 	%r290, [%rd7+24];
	xor.b32  	%r682, %r682, %r290;
	ld.global.u32 	%r291, [%rd7+28];
	xor.b32  	%r681, %r681, %r291;
	ld.global.u32 	%r292, [%rd7+32];
	xor.b32  	%r680, %r680, %r292;
	ld.global.u32 	%r293, [%rd7+36];
	xor.b32  	%r679, %r679, %r293;
$L__BB0_12:
	and.b32  	%r295, %r278, 4;
	setp.eq.s32 	%p7, %r295, 0;
	@%p7 bra 	$L__BB0_14;
	ld.global.u32 	%r296, [%rd7+40];
	xor.b32  	%r683, %r683, %r296;
	ld.global.u32 	%r297, [%rd7+44];
	xor.b32  	%r682, %r682, %r297;
	ld.global.u32 	%r298, [%rd7+48];
	xor.b32  	%r681, %r681, %r298;
	ld.global.u32 	%r299, [%rd7+52];
	xor.b32  	%r680, %r680, %r299;
	ld.global.u32 	%r300, [%rd7+56];
	xor.b32  	%r679, %r679, %r300;
$L__BB0_14:
	and.b32  	%r302, %r278, 8;
	setp.eq.s32 	%p8, %r302, 0;
	@%p8 bra 	$L__BB0_16;
	ld.global.u32 	%r303, [%rd7+60];
	xor.b32  	%r683, %r683, %r303;
	ld.global.u32 	%r304, [%rd7+64];
	xor.b32  	%r682, %r682, %r304;
	ld.global.u32 	%r305, [%rd7+68];
	xor.b32  	%r681, %r681, %r305;
	ld.global.u32 	%r306, [%rd7+72];
	xor.b32  	%r680, %r680, %r306;
	ld.global.u32 	%r307, [%rd7+76];
	xor.b32  	%r679, %r679, %r307;
$L__BB0_16:
	and.b32  	%r309, %r278, 16;
	setp.eq.s32 	%p9, %r309, 0;
	@%p9 bra 	$L__BB0_18;
	ld.global.u32 	%r310, [%rd7+80];
	xor.b32  	%r683, %r683, %r310;
	ld.global.u32 	%r311, [%rd7+84];
	xor.b32  	%r682, %r682, %r311;
	ld.global.u32 	%r312, [%rd7+88];
	xor.b32  	%r681, %r681, %r312;
	ld.global.u32 	%r313, [%rd7+92];
	xor.b32  	%r680, %r680, %r313;
	ld.global.u32 	%r314, [%rd7+96];
	xor.b32  	%r679, %r679, %r314;
$L__BB0_18:
	and.b32  	%r316, %r278, 32;
	setp.eq.s32 	%p10, %r316, 0;
	@%p10 bra 	$L__BB0_20;
	ld.global.u32 	%r317, [%rd7+100];
	xor.b32  	%r683, %r683, %r317;
	ld.global.u32 	%r318, [%rd7+104];
	xor.b32  	%r682, %r682, %r318;
	ld.global.u32 	%r319, [%rd7+108];
	xor.b32  	%r681, %r681, %r319;
	ld.global.u32 	%r320, [%rd7+112];
	xor.b32  	%r680, %r680, %r320;
	ld.global.u32 	%r321, [%rd7+116];
	xor.b32  	%r679, %r679, %r321;
$L__BB0_20:
	and.b32  	%r323, %r278, 64;
	setp.eq.s32 	%p11, %r323, 0;
	@%p11 bra 	$L__BB0_22;
	ld.global.u32 	%r324, [%rd7+120];
	xor.b32  	%r683, %r683, %r324;
	ld.global.u32 	%r325, [%rd7+124];
	xor.b32  	%r682, %r682, %r325;
	ld.global.u32 	%r326, [%rd7+128];
	xor.b32  	%r681, %r681, %r326;
	ld.global.u32 	%r327, [%rd7+132];
	xor.b32  	%r680, %r680, %r327;
	ld.global.u32 	%r328, [%rd7+136];
	xor.b32  	%r679, %r679, %r328;
$L__BB0_22:
	and.b32  	%r330, %r278, 128;
	setp.eq.s32 	%p12, %r330, 0;
	@%p12 bra 	$L__BB0_24;
	ld.global.u32 	%r331, [%rd7+140];
	xor.b32  	%r683, %r683, %r331;
	ld.global.u32 	%r332, [%rd7+144];
	xor.b32  	%r682, %r682, %r332;
	ld.global.u32 	%r333, [%rd7+148];
	xor.b32  	%r681, %r681, %r333;
	ld.global.u32 	%r334, [%rd7+152];
	xor.b32  	%r680, %r680, %r334;
	ld.global.u32 	%r335, [%rd7+156];
	xor.b32  	%r679, %r679, %r335;
$L__BB0_24:
	and.b32  	%r337, %r278, 256;
	setp.eq.s32 	%p13, %r337, 0;
	@%p13 bra 	$L__BB0_26;
	ld.global.u32 	%r338, [%rd7+160];
	xor.b32  	%r683, %r683, %r338;
	ld.global.u32 	%r339, [%rd7+164];
	xor.b32  	%r682, %r682, %r339;
	ld.global.u32 	%r340, [%rd7+168];
	xor.b32  	%r681, %r681, %r340;
	ld.global.u32 	%r341, [%rd7+172];
	xor.b32  	%r680, %r680, %r341;
	ld.global.u32 	%r342, [%rd7+176];
	xor.b32  	%r679, %r679, %r342;
$L__BB0_26:
	and.b32  	%r344, %r278, 512;
	setp.eq.s32 	%p14, %r344, 0;
	@%p14 bra 	$L__BB0_28;
	ld.global.u32 	%r345, [%rd7+180];
	xor.b32  	%r683, %r683, %r345;
	ld.global.u32 	%r346, [%rd7+184];
	xor.b32  	%r682, %r682, %r346;
	ld.global.u32 	%r347, [%rd7+188];
	xor.b32  	%r681, %r681, %r347;
	ld.global.u32 	%r348, [%rd7+192];
	xor.b32  	%r680, %r680, %r348;
	ld.global.u32 	%r349, [%rd7+196];
	xor.b32  	%r679, %r679, %r349;
$L__BB0_28:
	and.b32  	%r351, %r278, 1024;
	setp.eq.s32 	%p15, %r351, 0;
	@%p15 bra 	$L__BB0_30;
	ld.global.u32 	%r352, [%rd7+200];
	xor.b32  	%r683, %r683, %r352;
	ld.global.u32 	%r353, [%rd7+204];
	xor.b32  	%r682, %r682, %r353;
	ld.global.u32 	%r354, [%rd7+208];
	xor.b32  	%r681, %r681, %r354;
	ld.global.u32 	%r355, [%rd7+212];
	xor.b32  	%r680, %r680, %r355;
	ld.global.u32 	%r356, [%rd7+216];
	xor.b32  	%r679, %r679, %r356;
$L__BB0_30:
	and.b32  	%r358, %r278, 2048;
	setp.eq.s32 	%p16, %r358, 0;
	@%p16 bra 	$L__BB0_32;
	ld.global.u32 	%r359, [%rd7+220];
	xor.b32  	%r683, %r683, %r359;
	ld.global.u32 	%r360, [%rd7+224];
	xor.b32  	%r682, %r682, %r360;
	ld.global.u32 	%r361, [%rd7+228];
	xor.b32  	%r681, %r681, %r361;
	ld.global.u32 	%r362, [%rd7+232];
	xor.b32  	%r680, %r680, %r362;
	ld.global.u32 	%r363, [%rd7+236];
	xor.b32  	%r679, %r679, %r363;
$L__BB0_32:
	and.b32  	%r365, %r278, 4096;
	setp.eq.s32 	%p17, %r365, 0;
	@%p17 bra 	$L__BB0_34;
	ld.global.u32 	%r366, [%rd7+240];
	xor.b32  	%r683, %r683, %r366;
	ld.global.u32 	%r367, [%rd7+244];
	xor.b32  	%r682, %r682, %r367;
	ld.global.u32 	%r368, [%rd7+248];
	xor.b32  	%r681, %r681, %r368;
	ld.global.u32 	%r369, [%rd7+252];
	xor.b32  	%r680, %r680, %r369;
	ld.global.u32 	%r370, [%rd7+256];
	xor.b32  	%r679, %r679, %r370;
$L__BB0_34:
	and.b32  	%r372, %r278, 8192;
	setp.eq.s32 	%p18, %r372, 0;
	@%p18 bra 	$L__BB0_36;
	ld.global.u32 	%r373, [%rd7+260];
	xor.b32  	%r683, %r683, %r373;
	ld.global.u32 	%r374, [%rd7+264];
	xor.b32  	%r682, %r682, %r374;
	ld.global.u32 	%r375, [%rd7+268];
	xor.b32  	%r681, %r681, %r375;
	ld.global.u32 	%r376, [%rd7+272];
	xor.b32  	%r680, %r680, %r376;
	ld.global.u32 	%r377, [%rd7+276];
	xor.b32  	%r679, %r679, %r377;
$L__BB0_36:
	and.b32  	%r379, %r278, 16384;
	setp.eq.s32 	%p19, %r379, 0;
	@%p19 bra 	$L__BB0_38;
	ld.global.u32 	%r380, [%rd7+280];
	xor.b32  	%r683, %r683, %r380;
	ld.global.u32 	%r381, [%rd7+284];
	xor.b32  	%r682, %r682, %r381;
	ld.global.u32 	%r382, [%rd7+288];
	xor.b32  	%r681, %r681, %r382;
	ld.global.u32 	%r383, [%rd7+292];
	xor.b32  	%r680, %r680, %r383;
	ld.global.u32 	%r384, [%rd7+296];
	xor.b32  	%r679, %r679, %r384;
$L__BB0_38:
	and.b32  	%r386, %r278, 32768;
	setp.eq.s32 	%p20, %r386, 0;
	@%p20 bra 	$L__BB0_40;
	ld.global.u32 	%r387, [%rd7+300];
	xor.b32  	%r683, %r683, %r387;
	ld.global.u32 	%r388, [%rd7+304];
	xor.b32  	%r682, %r682, %r388;
	ld.global.u32 	%r389, [%rd7+308];
	xor.b32  	%r681, %r681, %r389;
	ld.global.u32 	%r390, [%rd7+312];
	xor.b32  	%r680, %r680, %r390;
	ld.global.u32 	%r391, [%rd7+316];
	xor.b32  	%r679, %r679, %r391;
$L__BB0_40:
	add.s32 	%r678, %r678, 16;
	setp.ne.s32 	%p21, %r678, 32;
	@%p21 bra 	$L__BB0_8;
	mad.lo.s32 	%r392, %r672, -31, %r16;
	add.s32 	%r672, %r392, 1;
	setp.ne.s32 	%p22, %r672, 5;
	@%p22 bra 	$L__BB0_7;
	st.global.u32 	[%rd3+4], %r683;
	st.global.u32 	[%rd3+8], %r682;
	st.global.u32 	[%rd3+12], %r681;
	st.global.u32 	[%rd3+16], %r680;
	st.global.u32 	[%rd3+20], %r679;
	add.s32 	%r666, %r666, 1;
	setp.lt.u32 	%p23, %r666, %r7;
	@%p23 bra 	$L__BB0_6;
$L__BB0_43:
	shr.u64 	%rd8, %rd74, 2;
	add.s32 	%r665, %r665, 1;
	setp.gt.u64 	%p24, %rd74, 3;
	mov.u64 	%rd74, %rd8;
	@%p24 bra 	$L__BB0_4;
$L__BB0_44:
	mov.b32 	%r780, 0;
	st.global.v2.u32 	[%rd3+24], {%r780, %r780};
	st.global.u32 	[%rd3+32], %r780;
	mov.b64 	%rd26, 0;
	st.global.u64 	[%rd3+40], %rd26;
	setp.lt.s32 	%p25, %r664, 1;
	@%p25 bra 	$L__BB0_78;
	add.u64 	%rd9, %SPL, 0;
	mov.b32 	%r759, 0;
	mov.u32 	%r780, %r759;
$L__BB0_46:
	mov.b32 	%r396, 3;
	mov.b32 	%r397, 2;
	mov.b32 	%r398, 1;
	mov.b32 	%r761, 0;
	st.local.v4.u32 	[%rd1], {%r761, %r398, %r397, %r396};
	mov.b32 	%r399, 7;
	mov.b32 	%r400, 6;
	mov.b32 	%r401, 5;
	mov.b32 	%r402, 4;
	st.local.v4.u32 	[%rd1+16], {%r402, %r401, %r400, %r399};
	mov.b32 	%r403, 11;
	mov.b32 	%r404, 10;
	mov.b32 	%r405, 9;
	mov.b32 	%r406, 8;
	st.local.v4.u32 	[%rd1+32], {%r406, %r405, %r404, %r403};
	mov.b32 	%r407, 15;
	mov.b32 	%r408, 14;
	mov.b32 	%r409, 13;
	mov.b32 	%r410, 12;
	st.local.v4.u32 	[%rd1+48], {%r410, %r409, %r408, %r407};
	mov.b32 	%r411, 19;
	mov.b32 	%r412, 18;
	mov.b32 	%r413, 17;
	mov.b32 	%r414, 16;
	st.local.v4.u32 	[%rd1+64], {%r414, %r413, %r412, %r411};
	mov.b32 	%r415, 23;
	mov.b32 	%r416, 22;
	mov.b32 	%r417, 21;
	mov.b32 	%r418, 20;
	st.local.v4.u32 	[%rd1+80], {%r418, %r417, %r416, %r415};
	mov.b32 	%r419, 27;
	mov.b32 	%r420, 26;
	mov.b32 	%r421, 25;
	mov.b32 	%r422, 24;
	st.local.v4.u32 	[%rd1+96], {%r422, %r421, %r420, %r419};
	mov.b32 	%r423, 31;
	mov.b32 	%r424, 30;
	mov.b32 	%r425, 29;
	mov.b32 	%r426, 28;
	st.local.v4.u32 	[%rd1+112], {%r426, %r425, %r424, %r423};
	mov.b32 	%r427, 35;
	mov.b32 	%r428, 34;
	mov.b32 	%r429, 33;
	mov.b32 	%r430, 32;
	st.local.v4.u32 	[%rd1+128], {%r430, %r429, %r428, %r427};
	mov.b32 	%r431, 39;
	mov.b32 	%r432, 38;
	mov.b32 	%r433, 37;
	mov.b32 	%r434, 36;
	st.local.v4.u32 	[%rd1+144], {%r434, %r433, %r432, %r431};
	mov.b32 	%r435, 43;
	mov.b32 	%r436, 42;
	mov.b32 	%r437, 41;
	mov.b32 	%r438, 40;
	st.local.v4.u32 	[%rd1+160], {%r438, %r437, %r436, %r435};
	mov.b32 	%r439, 47;
	mov.b32 	%r440, 46;
	mov.b32 	%r441, 45;
	mov.b32 	%r442, 44;
	st.local.v4.u32 	[%rd1+176], {%r442, %r441, %r440, %r439};
	mov.b32 	%r443, 51;
	mov.b32 	%r444, 50;
	mov.b32 	%r445, 49;
	mov.b32 	%r446, 48;
	st.local.v4.u32 	[%rd1+192], {%r446, %r445, %r444, %r443};
$L__BB0_47:
	ld.global.v2.u32 	{%r448, %r449}, [%rd3];
	shr.u32 	%r450, %r449, 2;
	xor.b32  	%r451, %r450, %r449;
	ld.global.v2.u32 	{%r452, %r453}, [%rd3+8];
	ld.global.v2.u32 	{%r454, %r455}, [%rd3+16];
	st.global.v2.u32 	[%rd3+8], {%r453, %r454};
	shl.b32 	%r456, %r455, 4;
	shl.b32 	%r457, %r451, 1;
	xor.b32  	%r458, %r457, %r456;
	xor.b32  	%r459, %r458, %r451;
	xor.b32  	%r460, %r459, %r455;
	st.global.v2.u32 	[%rd3+16], {%r455, %r460};
	add.s32 	%r461, %r448, 362437;
	st.global.v2.u32 	[%rd3], {%r461, %r452};
	add.s32 	%r462, %r460, %r461;
	mul.hi.u32 	%r463, %r462, -858993459;
	shr.u32 	%r464, %r463, 3;
	mul.lo.s32 	%r465, %r464, 10;
	sub.s32 	%r466, %r462, %r465;
	add.s32 	%r190, %r466, 20;
	{ // callseq 0, 0
	.param .b64 param0;
	st.param.b64 	[param0], 208;
	.param .b64 retval0;
	call.uni (retval0), 
	malloc, 
	(
	param0
	);
	ld.param.b64 	%rd28, [retval0];
	} // callseq 0
	ld.local.v4.u32 	{%r467, %r468, %r469, %r470}, [%rd1];
	st.u32 	[%rd28], %r467;
	st.u32 	[%rd28+4], %r468;
	add.s64 	%rd11, %rd28, 8;
	st.u32 	[%rd28+8], %r469;
	st.u32 	[%rd28+12], %r470;
	ld.local.v4.u32 	{%r471, %r472, %r473, %r474}, [%rd1+16];
	st.u32 	[%rd28+16], %r471;
	st.u32 	[%rd28+20], %r472;
	st.u32 	[%rd28+24], %r473;
	st.u32 	[%rd28+28], %r474;
	ld.local.v4.u32 	{%r475, %r476, %r477, %r478}, [%rd1+32];
	st.u32 	[%rd28+32], %r475;
	st.u32 	[%rd28+36], %r476;
	st.u32 	[%rd28+40], %r477;
	st.u32 	[%rd28+44], %r478;
	ld.local.v4.u32 	{%r479, %r480, %r481, %r482}, [%rd1+48];
	st.u32 	[%rd28+48], %r479;
	st.u32 	[%rd28+52], %r480;
	st.u32 	[%rd28+56], %r481;
	st.u32 	[%rd28+60], %r482;
	ld.local.v4.u32 	{%r483, %r484, %r485, %r486}, [%rd1+64];
	st.u32 	[%rd28+64], %r483;
	st.u32 	[%rd28+68], %r484;
	st.u32 	[%rd28+72], %r485;
	st.u32 	[%rd28+76], %r486;
	ld.local.v4.u32 	{%r487, %r488, %r489, %r490}, [%rd1+80];
	st.u32 	[%rd28+80], %r487;
	st.u32 	[%rd28+84], %r488;
	st.u32 	[%rd28+88], %r489;
	st.u32 	[%rd28+92], %r490;
	ld.local.v4.u32 	{%r491, %r492, %r493, %r494}, [%rd1+96];
	st.u32 	[%rd28+96], %r491;
	st.u32 	[%rd28+100], %r492;
	st.u32 	[%rd28+104], %r493;
	st.u32 	[%rd28+108], %r494;
	ld.local.v4.u32 	{%r495, %r496, %r497, %r498}, [%rd1+112];
	st.u32 	[%rd28+112], %r495;
	st.u32 	[%rd28+116], %r496;
	st.u32 	[%rd28+120], %r497;
	st.u32 	[%rd28+124], %r498;
	ld.local.v4.u32 	{%r499, %r500, %r501, %r502}, [%rd1+128];
	st.u32 	[%rd28+128], %r499;
	st.u32 	[%rd28+132], %r500;
	st.u32 	[%rd28+136], %r501;
	st.u32 	[%rd28+140], %r502;
	ld.local.v4.u32 	{%r503, %r504, %r505, %r506}, [%rd1+144];
	st.u32 	[%rd28+144], %r503;
	st.u32 	[%rd28+148], %r504;
	st.u32 	[%rd28+152], %r505;
	st.u32 	[%rd28+156], %r506;
	ld.local.v4.u32 	{%r507, %r508, %r509, %r510}, [%rd1+160];
	st.u32 	[%rd28+160], %r507;
	st.u32 	[%rd28+164], %r508;
	st.u32 	[%rd28+168], %r509;
	st.u32 	[%rd28+172], %r510;
	ld.local.v4.u32 	{%r511, %r512, %r513, %r514}, [%rd1+176];
	st.u32 	[%rd28+176], %r511;
	st.u32 	[%rd28+180], %r512;
	st.u32 	[%rd28+184], %r513;
	st.u32 	[%rd28+188], %r514;
	ld.local.v4.u32 	{%r515, %r516, %r517, %r518}, [%rd1+192];
	st.u32 	[%rd28+192], %r515;
	st.u32 	[%rd28+196], %r516;
	st.u32 	[%rd28+200], %r517;
	st.u32 	[%rd28+204], %r518;
	mov.b32 	%r762, 0;
	mov.u32 	%r763, %r762;
	mov.u32 	%r764, %r190;
	mov.u32 	%r765, %r762;
$L__BB0_48:
	setp.gt.s32 	%p26, %r762, 1;
	@%p26 bra 	$L__BB0_57;
	setp.eq.s32 	%p28, %r762, 0;
	@%p28 bra 	$L__BB0_65;
	setp.gt.s32 	%p35, %r765, 51;
	mov.b32 	%r762, 3;
	@%p35 bra 	$L__BB0_48;
	neg.s32 	%r536, %r765;
	and.b32  	%r205, %r536, 3;
	setp.eq.s32 	%p36, %r205, 0;
	mov.u32 	%r769, %r765;
	mov.u32 	%r770, %r764;
	@%p36 bra 	$L__BB0_55;
	mul.wide.s32 	%rd35, %r764, 4;
	add.s64 	%rd14, %rd28, %rd35;
	ld.u32 	%r537, [%rd14];
	mul.wide.s32 	%rd36, %r765, 4;
	add.s64 	%rd15, %rd1, %rd36;
	st.local.u32 	[%rd15], %r537;
	add.s32 	%r770, %r764, 1;
	add.s32 	%r769, %r765, 1;
	setp.eq.s32 	%p37, %r205, 1;
	@%p37 bra 	$L__BB0_55;
	ld.u32 	%r538, [%rd14+4];
	st.local.u32 	[%rd15+4], %r538;
	add.s32 	%r770, %r764, 2;
	add.s32 	%r769, %r765, 2;
	setp.eq.s32 	%p38, %r205, 2;
	@%p38 bra 	$L__BB0_55;
	ld.u32 	%r539, [%rd14+8];
	st.local.u32 	[%rd15+8], %r539;
	add.s32 	%r770, %r764, 3;
	add.s32 	%r769, %r765, 3;
$L__BB0_55:
	add.s32 	%r542, %r765, -49;
	setp.lt.u32 	%p39, %r542, 3;
	mov.b32 	%r765, 52;
	mov.u32 	%r764, %r770;
	@%p39 bra 	$L__BB0_48;
$L__BB0_56:
	mul.wide.s32 	%rd37, %r770, 4;
	add.s64 	%rd38, %rd28, %rd37;
	ld.u32 	%r545, [%rd38];
	mul.wide.s32 	%rd39, %r769, 4;
	add.s64 	%rd40, %rd1, %rd39;
	st.local.u32 	[%rd40], %r545;
	ld.u32 	%r546, [%rd38+4];
	st.local.u32 	[%rd40+4], %r546;
	ld.u32 	%r547, [%rd38+8];
	st.local.u32 	[%rd40+8], %r547;
	ld.u32 	%r548, [%rd38+12];
	st.local.u32 	[%rd40+12], %r548;
	add.s32 	%r764, %r770, 4;
	add.s32 	%r769, %r769, 4;
	setp.eq.s32 	%p40, %r769, 52;
	mov.u32 	%r770, %r764;
	@%p40 bra 	$L__BB0_48;
	bra.uni 	$L__BB0_56;
$L__BB0_57:
	setp.eq.s32 	%p27, %r762, 2;
	@%p27 bra 	$L__BB0_58;
	bra.uni 	$L__BB0_68;
$L__BB0_58:
	setp.gt.s32 	%p29, %r765, 51;
	mov.b32 	%r762, 3;
	@%p29 bra 	$L__BB0_48;
	neg.s32 	%r521, %r765;
	and.b32  	%r195, %r521, 3;
	setp.eq.s32 	%p30, %r195, 0;
	mov.u32 	%r766, %r765;
	mov.u32 	%r767, %r763;
	@%p30 bra 	$L__BB0_63;
	mul.wide.s32 	%rd29, %r763, 4;
	add.s64 	%rd12, %rd28, %rd29;
	ld.u32 	%r522, [%rd12];
	mul.wide.s32 	%rd30, %r765, 4;
	add.s64 	%rd13, %rd1, %rd30;
	st.local.u32 	[%rd13], %r522;
	add.s32 	%r767, %r763, 1;
	add.s32 	%r766, %r765, 1;
	setp.eq.s32 	%p31, %r195, 1;
	@%p31 bra 	$L__BB0_63;
	ld.u32 	%r523, [%rd12+4];
	st.local.u32 	[%rd13+4], %r523;
	add.s32 	%r767, %r763, 2;
	add.s32 	%r766, %r765, 2;
	setp.eq.s32 	%p32, %r195, 2;
	@%p32 bra 	$L__BB0_63;
	ld.u32 	%r524, [%rd12+8];
	st.local.u32 	[%rd13+8], %r524;
	add.s32 	%r767, %r763, 3;
	add.s32 	%r766, %r765, 3;
$L__BB0_63:
	add.s32 	%r527, %r765, -49;
	setp.lt.u32 	%p33, %r527, 3;
	mov.b32 	%r765, 52;
	mov.u32 	%r763, %r767;
	@%p33 bra 	$L__BB0_48;
$L__BB0_64:
	mul.wide.s32 	%rd31, %r767, 4;
	add.s64 	%rd32, %rd11, %rd31;
	ld.u32 	%r530, [%rd32+-8];
	mul.wide.s32 	%rd33, %r766, 4;
	add.s64 	%rd34, %rd1, %rd33;
	st.local.u32 	[%rd34], %r530;
	ld.u32 	%r531, [%rd32+-4];
	st.local.u32 	[%rd34+4], %r531;
	ld.u32 	%r532, [%rd32];
	st.local.u32 	[%rd34+8], %r532;
	ld.u32 	%r533, [%rd32+4];
	st.local.u32 	[%rd34+12], %r533;
	add.s32 	%r763, %r767, 4;
	add.s32 	%r766, %r766, 4;
	setp.eq.s32 	%p34, %r766, 52;
	mov.u32 	%r767, %r763;
	@%p34 bra 	$L__BB0_48;
	bra.uni 	$L__BB0_64;
$L__BB0_65:
	ld.global.v2.u32 	{%r549, %r550}, [%rd3];
	shr.u32 	%r551, %r550, 2;
	xor.b32  	%r552, %r551, %r550;
	ld.global.v2.u32 	{%r553, %r554}, [%rd3+8];
	ld.global.v2.u32 	{%r555, %r556}, [%rd3+16];
	st.global.v2.u32 	[%rd3+8], {%r554, %r555};
	shl.b32 	%r557, %r556, 4;
	shl.b32 	%r558, %r552, 1;
	xor.b32  	%r559, %r558, %r557;
	xor.b32  	%r560, %r559, %r552;
	xor.b32  	%r561, %r560, %r556;
	st.global.v2.u32 	[%rd3+16], {%r556, %r561};
	add.s32 	%r562, %r549, 362437;
	st.global.v2.u32 	[%rd3], {%r562, %r553};
	add.s32 	%r563, %r561, %r562;
	and.b32  	%r564, %r563, 1;
	setp.eq.b32 	%p41, %r564, 1;
	not.pred 	%p42, %p41;
	@%p42 bra 	$L__BB0_67;
	mul.wide.s32 	%rd41, %r763, 4;
	add.s64 	%rd42, %rd28, %rd41;
	ld.u32 	%r565, [%rd42];
	mul.wide.s32 	%rd43, %r765, 4;
	add.s64 	%rd44, %rd1, %rd43;
	st.local.u32 	[%rd44], %r565;
	add.s32 	%r763, %r763, 1;
	setp.ge.s32 	%p43, %r763, %r190;
	selp.u32 	%r762, 1, 0, %p43;
	add.s32 	%r765, %r765, 1;
	bra.uni 	$L__BB0_48;
$L__BB0_67:
	mul.wide.s32 	%rd45, %r764, 4;
	add.s64 	%rd46, %rd28, %rd45;
	ld.u32 	%r566, [%rd46];
	mul.wide.s32 	%rd47, %r765, 4;
	add.s64 	%rd48, %rd1, %rd47;
	st.local.u32 	[%rd48], %r566;
	add.s32 	%r217, %r764, 1;
	setp.lt.s32 	%p44, %r764, 51;
	selp.b32 	%r762, 0, 2, %p44;
	add.s32 	%r765, %r765, 1;
	mov.u32 	%r764, %r217;
	bra.uni 	$L__BB0_48;
$L__BB0_68:
	{ // callseq 1, 0
	.param .b64 param0;
	st.param.b64 	[param0], %rd28;
	call.uni 
	free, 
	(
	param0
	);
	} // callseq 1
	add.s32 	%r761, %r761, 1;
	setp.ne.s32 	%p45, %r761, 10;
	@%p45 bra 	$L__BB0_47;
	ld.global.v2.u32 	{%r233, %r232}, [%rd3+8];
	ld.global.v2.u32 	{%r236, %r235}, [%rd3+16];
	ld.global.v2.u32 	{%r237, %r567}, [%rd3];
	shr.u32 	%r568, %r567, 2;
	xor.b32  	%r569, %r568, %r567;
	shl.b32 	%r570, %r235, 4;
	shl.b32 	%r571, %r569, 1;
	xor.b32  	%r572, %r571, %r570;
	xor.b32  	%r573, %r572, %r569;
	xor.b32  	%r238, %r573, %r235;
	add.s32 	%r574, %r237, %r238;
	add.s32 	%r575, %r574, 362437;
	mul.hi.u32 	%r576, %r575, 1321528399;
	shr.u32 	%r577, %r576, 4;
	mul.lo.s32 	%r578, %r577, 52;
	sub.s32 	%r776, %r575, %r578;
	mul.wide.u32 	%rd49, %r776, 4;
	add.s64 	%rd50, %rd1, %rd49;
	ld.local.u32 	%r240, [%rd50];
	setp.gt.u32 	%p46, %r776, 50;
	@%p46 bra 	$L__BB0_71;
$L__BB0_70:
	add.s32 	%r242, %r776, 1;
	mul.wide.u32 	%rd51, %r776, 4;
	add.s64 	%rd52, %rd1, %rd51;
	ld.local.u32 	%r579, [%rd52+4];
	st.local.u32 	[%rd52], %r579;
	setp.lt.u32 	%p47, %r776, 50;
	mov.u32 	%r776, %r242;
	@%p47 bra 	$L__BB0_70;
$L__BB0_71:
	shr.u32 	%r580, %r233, 2;
	xor.b32  	%r581, %r580, %r233;
	shl.b32 	%r582, %r238, 4;
	shl.b32 	%r583, %r581, 1;
	xor.b32  	%r584, %r583, %r582;
	xor.b32  	%r585, %r584, %r581;
	xor.b32  	%r243, %r585, %r238;
	add.s32 	%r586, %r237, %r243;
	add.s32 	%r587, %r586, 724874;
	mul.hi.u32 	%r588, %r587, -1600085855;
	shr.u32 	%r589, %r588, 5;
	mul.lo.s32 	%r590, %r589, 51;
	sub.s32 	%r777, %r587, %r590;
	mul.wide.u32 	%rd53, %r777, 4;
	add.s64 	%rd54, %rd1, %rd53;
	ld.local.u32 	%r245, [%rd54];
	setp.gt.u32 	%p48, %r777, 49;
	@%p48 bra 	$L__BB0_73;
$L__BB0_72:
	add.s32 	%r247, %r777, 1;
	mul.wide.u32 	%rd55, %r777, 4;
	add.s64 	%rd56, %rd1, %rd55;
	ld.local.u32 	%r591, [%rd56+4];
	st.local.u32 	[%rd56], %r591;
	setp.lt.u32 	%p49, %r777, 49;
	mov.u32 	%r777, %r247;
	@%p49 bra 	$L__BB0_72;
$L__BB0_73:
	shr.u32 	%r592, %r232, 2;
	xor.b32  	%r593, %r592, %r232;
	shl.b32 	%r594, %r243, 4;
	shl.b32 	%r595, %r593, 1;
	xor.b32  	%r596, %r595, %r594;
	xor.b32  	%r597, %r596, %r593;
	xor.b32  	%r248, %r597, %r243;
	add.s32 	%r598, %r237, %r248;
	add.s32 	%r599, %r598, 1087311;
	mul.hi.u32 	%r600, %r599, 1374389535;
	shr.u32 	%r601, %r600, 4;
	mul.lo.s32 	%r602, %r601, 50;
	sub.s32 	%r778, %r599, %r602;
	mul.wide.u32 	%rd57, %r778, 4;
	add.s64 	%rd58, %rd1, %rd57;
	ld.local.u32 	%r250, [%rd58];
	setp.gt.u32 	%p50, %r778, 48;
	@%p50 bra 	$L__BB0_75;
$L__BB0_74:
	add.s32 	%r252, %r778, 1;
	mul.wide.u32 	%rd59, %r778, 4;
	add.s64 	%rd60, %rd1, %rd59;
	ld.local.u32 	%r603, [%rd60+4];
	st.local.u32 	[%rd60], %r603;
	setp.lt.u32 	%p51, %r778, 48;
	mov.u32 	%r778, %r252;
	@%p51 bra 	$L__BB0_74;
$L__BB0_75:
	shr.u32 	%r604, %r236, 2;
	xor.b32  	%r605, %r604, %r236;
	shl.b32 	%r606, %r248, 4;
	shl.b32 	%r607, %r605, 1;
	xor.b32  	%r608, %r607, %r606;
	xor.b32  	%r609, %r608, %r605;
	xor.b32  	%r253, %r609, %r248;
	add.s32 	%r254, %r237, 1449748;
	add.s32 	%r610, %r253, %r254;
	mul.hi.u32 	%r611, %r610, 1402438301;
	shr.u32 	%r612, %r611, 4;
	mul.lo.s32 	%r613, %r612, 49;
	sub.s32 	%r779, %r610, %r613;
	mul.wide.u32 	%rd61, %r779, 4;
	add.s64 	%rd62, %rd1, %rd61;
	ld.local.u32 	%r256, [%rd62];
	setp.gt.u32 	%p52, %r779, 47;
	@%p52 bra 	$L__BB0_77;
$L__BB0_76:
	add.s32 	%r258, %r779, 1;
	mul.wide.u32 	%rd63, %r779, 4;
	add.s64 	%rd64, %rd1, %rd63;
	ld.local.u32 	%r614, [%rd64+4];
	st.local.u32 	[%rd64], %r614;
	setp.lt.u32 	%p53, %r779, 47;
	mov.u32 	%r779, %r258;
	@%p53 bra 	$L__BB0_76;
$L__BB0_77:
	st.global.v2.u32 	[%rd3+8], {%r238, %r243};
	st.global.v2.u32 	[%rd3+16], {%r248, %r253};
	st.global.v2.u32 	[%rd3], {%r254, %r235};
	mov.b32 	%r615, 0;
	st.local.v4.u32 	[%rd9], {%r615, %r615, %r615, %r615};
	mul.hi.s32 	%r616, %r240, 1321528399;
	shr.u32 	%r617, %r616, 31;
	shr.s32 	%r618, %r616, 2;
	add.s32 	%r619, %r618, %r617;
	mul.wide.s32 	%rd65, %r619, 4;
	add.s64 	%rd66, %rd9, %rd65;
	ld.local.u32 	%r620, [%rd66];
	add.s32 	%r621, %r620, 1;
	st.local.u32 	[%rd66], %r621;
	mul.hi.s32 	%r622, %r245, 1321528399;
	shr.u32 	%r623, %r622, 31;
	shr.s32 	%r624, %r622, 2;
	add.s32 	%r625, %r624, %r623;
	mul.wide.s32 	%rd67, %r625, 4;
	add.s64 	%rd68, %rd9, %rd67;
	ld.local.u32 	%r626, [%rd68];
	add.s32 	%r627, %r626, 1;
	st.local.u32 	[%rd68], %r627;
	mul.hi.s32 	%r628, %r250, 1321528399;
	shr.u32 	%r629, %r628, 31;
	shr.s32 	%r630, %r628, 2;
	add.s32 	%r631, %r630, %r629;
	mul.wide.s32 	%rd69, %r631, 4;
	add.s64 	%rd70, %rd9, %rd69;
	ld.local.u32 	%r632, [%rd70];
	add.s32 	%r633, %r632, 1;
	st.local.u32 	[%rd70], %r633;
	mul.hi.s32 	%r634, %r256, 1321528399;
	shr.u32 	%r635, %r634, 31;
	shr.s32 	%r636, %r634, 2;
	add.s32 	%r637, %r636, %r635;
	mul.wide.s32 	%rd71, %r637, 4;
	add.s64 	%rd72, %rd9, %rd71;
	ld.local.u32 	%r638, [%rd72];
	add.s32 	%r639, %r638, 1;
	st.local.u32 	[%rd72], %r639;
	ld.local.v4.u32 	{%r640, %r641, %r642, %r643}, [%rd9];
	max.s32 	%r644, %r641, %r640;
	max.s32 	%r645, %r642, %r644;
	max.s32 	%r646, %r643, %r645;
	setp.eq.s32 	%p54, %r646, 1;
	selp.u32 	%r647, 1, 0, %p54;
	add.s32 	%r780, %r780, %r647;
	add.s32 	%r759, %r759, 1;
	setp.ne.s32 	%p55, %r759, %r664;
	@%p55 bra 	$L__BB0_46;
$L__BB0_78:
	shl.b32 	%r648, %r1, 2;
	mov.u32 	%r649, _ZZ15run_simulationsiP17curandStateXORWOWPjE3sum;
	add.s32 	%r262, %r649, %r648;
	st.shared.u32 	[%r262], %r780;
	bar.sync 	0;
	setp.lt.u32 	%p56, %r781, 2;
	@%p56 bra 	$L__BB0_82;
$L__BB0_79:
	shr.u32 	%r264, %r781, 1;
	setp.ge.u32 	%p57, %r1, %r264;
	@%p57 bra 	$L__BB0_81;
	shl.b32 	%r650, %r264, 2;
	add.s32 	%r651, %r262, %r650;
	ld.shared.u32 	%r652, [%r651];
	ld.shared.u32 	%r653, [%r262];
	add.s32 	%r654, %r653, %r652;
	st.shared.u32 	[%r262], %r654;
$L__BB0_81:
	bar.sync 	0;
	setp.gt.u32 	%p58, %r781, 3;
	mov.u32 	%r781, %r264;
	@%p58 bra 	$L__BB0_79;
$L__BB0_82:
	setp.ne.s32 	%p59, %r1, 0;
	@%p59 bra 	$L__BB0_84;
	ld.shared.u32 	%r655, [_ZZ15run_simulationsiP17curandStateXORWOWPjE3sum];
	cvta.to.global.u64 	%rd73, %rd17;
	st.global.u32 	[%rd73], %r655;
$L__BB0_84:
	ret;

}


// ===== COMPILED SASS (sm_100) =====

	.target	sm_100

	.elftype	@"ET_EXEC"


//--------------------- .note.nv.tkinfo           --------------------------
	.section	.note.nv.tkinfo,"",@"SHT_NOTE"
	.sectionflags	@"SHF_NOTE_NV_TKINFO"
	.tkinfo
        /*0018*/ 	.word	0x00000002
        /*0030*/ 	.string	""
        /*0030*/ 	.string	"ptxas"
        /*0030*/ 	.string	"Cuda compilation tools, release 13.0, V13.0.88"
        /*0030*/ 	.string	"Build cuda_13.0.r13.0/compiler.36424714_0"
        /*0030*/ 	.string	"-arch sm_100 -m 64 "



//--------------------- .note.nv.cuinfo           --------------------------
	.section	.note.nv.cuinfo,"",@"SHT_NOTE"
	.sectionflags	@"SHF_NOTE_NV_CUINFO"
        /*0018*/ 	.short	0x0002
        /*001a*/ 	.short	0x0064
        /*001c*/ 	.short	0x0082
	.zero		2


//--------------------- .nv.info                  --------------------------
	.section	.nv.info,"",@"SHT_CUDA_INFO"
	.align	4


	//----- nvinfo : EIATTR_REGCOUNT
	.align		4
        /*0000*/ 	.byte	0x04, 0x2f
        /*0002*/ 	.short	(.L_10 - .L_9)
	.align		4
.L_9:
        /*0004*/ 	.word	index@(_Z15run_simulationsiP17curandStateXORWOWPj)
        /*0008*/ 	.word	0x00000020


	//----- nvinfo : EIATTR_FRAME_SIZE
	.align		4
.L_10:
        /*000c*/ 	.byte	0x04, 0x11
        /*000e*/ 	.short	(.L_12 - .L_11)
	.align		4
.L_11:
        /*0010*/ 	.word	index@(_Z15run_simulationsiP17curandStateXORWOWPj)
        /*0014*/ 	.word	0x000000e0


	//----- nvinfo : EIATTR_MIN_STACK_SIZE
	.align		4
.L_12:
        /*0018*/ 	.byte	0x04, 0x12
        /*001a*/ 	.short	(.L_14 - .L_13)
	.align		4
.L_13:
        /*001c*/ 	.word	index@(_Z15run_simulationsiP17curandStateXORWOWPj)
        /*0020*/ 	.word	0x000000e0
.L_14:


//--------------------- .nv.compat                --------------------------
	.section	.nv.compat,"",@"SHT_CUDA_COMPAT_INFO"
	.align	4
        /*0000*/ 	.byte	0x02, 0x09, 0x00, 0x00, 0x02, 0x02, 0x01, 0x00, 0x02, 0x05, 0x05, 0x00, 0x03, 0x07, 0x01, 0x01
        /*0010*/ 	.byte	0x02, 0x03, 0x00, 0x00, 0x02, 0x06, 0x01, 0x00, 0x04, 0x0b, 0x08, 0x00, 0x09, 0x00, 0x00, 0x00
        /*0020*/ 	.byte	0x00, 0x00, 0x00, 0x00


//--------------------- .nv.info._Z15run_simulationsiP17curandStateXORWOWPj --------------------------
	.section	.nv.info._Z15run_simulationsiP17curandStateXORWOWPj,"",@"SHT_CUDA_INFO"
	.sectionflags	@""
	.align	4


	//----- nvinfo : EIATTR_CUDA_API_VERSION
	.align		4
        /*0000*/ 	.byte	0x04, 0x37
        /*0002*/ 	.short	(.L_16 - .L_15)
.L_15:
        /*0004*/ 	.word	0x00000082


	//----- nvinfo : EIATTR_KPARAM_INFO
	.align		4
.L_16:
        /*0008*/ 	.byte	0x04, 0x17
        /*000a*/ 	.short	(.L_18 - .L_17)
.L_17:
        /*000c*/ 	.word	0x00000000
        /*0010*/ 	.short	0x0002
        /*0012*/ 	.short	0x0010
        /*0014*/ 	.byte	0x00, 0xf5, 0x21, 0x00


	//----- nvinfo : EIATTR_KPARAM_INFO
	.align		4
.L_18:
        /*0018*/ 	.byte	0x04, 0x17
        /*001a*/ 	.short	(.L_20 - .L_19)
.L_19:
        /*001c*/ 	.word	0x00000000
        /*0020*/ 	.short	0x0001
        /*0022*/ 	.short	0x0008
        /*0024*/ 	.byte	0x00, 0xf5, 0x21, 0x00


	//----- nvinfo : EIATTR_KPARAM_INFO
	.align		4
.L_20:
        /*0028*/ 	.byte	0x04, 0x17
        /*002a*/ 	.short	(.L_22 - .L_21)
.L_21:
        /*002c*/ 	.word	0x00000000
        /*0030*/ 	.short	0x0000
        /*0032*/ 	.short	0x0000
        /*0034*/ 	.byte	0x00, 0xf0, 0x11, 0x00


	//----- nvinfo : EIATTR_SPARSE_MMA_MASK
	.align		4
.L_22:
        /*0038*/ 	.byte	0x03, 0x50
        /*003a*/ 	.short	0x0000


	//----- nvinfo : EIATTR_MAXREG_COUNT
	.align		4
        /*003c*/ 	.byte	0x03, 0x1b
        /*003e*/ 	.short	0x00ff


	//----- nvinfo : EIATTR_NUM_BARRIERS
	.align		4
        /*0040*/ 	.byte	0x02, 0x4c
        /*0042*/ 	.byte	0x01
	.zero		1


	//----- nvinfo : EIATTR_EXTERNS
	.align		4
        /*0044*/ 	.byte	0x04, 0x0f
        /*0046*/ 	.short	(.L_24 - .L_23)


	//   ....[0]....
	.align		4
.L_23:
        /*0048*/ 	.word	index@(malloc)


	//   ....[1]....
	.align		4
        /*004c*/ 	.word	index@(free)


	//----- nvinfo : EIATTR_MERCURY_ISA_VERSION
	.align		4
.L_24:
        /*0050*/ 	.byte	0x03, 0x5f
        /*0052*/ 	.short	0x0101


	//----- nvinfo : EIATTR_VRC_CTA_INIT_COUNT
	.align		4
        /*0054*/ 	.byte	0x02, 0x4a
	.zero		1
	.zero		1


	//----- nvinfo : EIATTR_SYSCALL_OFFSETS
	.align		4
        /*0058*/ 	.byte	0x04, 0x46
        /*005a*/ 	.short	(.L_26 - .L_25)


	//   ....[0]....
.L_25:
        /*005c*/ 	.word	0x00001850


	//   ....[1]....
        /*0060*/ 	.word	0x000026b0


	//----- nvinfo : EIATTR_EXIT_INSTR_OFFSETS
	.align		4
.L_26:
        /*0064*/ 	.byte	0x04, 0x1c
        /*0066*/ 	.short	(.L_28 - .L_27)


	//   ....[0]....
.L_27:
        /*0068*/ 	.word	0x000030c0


	//   ....[1]....
        /*006c*/ 	.word	0x00003130


	//----- nvinfo : EIATTR_CRS_STACK_SIZE
	.align		4
.L_28:
        /*0070*/ 	.byte	0x04, 0x1e
        /*0072*/ 	.short	(.L_30 - .L_29)
.L_29:
        /*0074*/ 	.word	0x00000000


	//----- nvinfo : EIATTR_CBANK_PARAM_SIZE
	.align		4
.L_30:
        /*0078*/ 	.byte	0x03, 0x19
        /*007a*/ 	.short	0x0018


	//----- nvinfo : EIATTR_PARAM_CBANK
	.align		4
        /*007c*/ 	.byte	0x04, 0x0a
        /*007e*/ 	.short	(.L_32 - .L_31)
	.align		4
.L_31:
        /*0080*/ 	.word	index@(.nv.constant0._Z15run_simulationsiP17curandStateXORWOWPj)
        /*0084*/ 	.short	0x0380
        /*0086*/ 	.short	0x0018


	//----- nvinfo : EIATTR_SW_WAR
	.align		4
.L_32:
        /*0088*/ 	.byte	0x04, 0x36
        /*008a*/ 	.short	(.L_34 - .L_33)
.L_33:
        /*008c*/ 	.word	0x00000008
.L_34:


//--------------------- .nv.callgraph             --------------------------
	.section	.nv.callgraph,"",@"SHT_CUDA_CALLGRAPH"
	.align	4
	.sectionentsize	8
	.align		4
        /*0000*/ 	.word	0x00000000
	.align		4
        /*0004*/ 	.word	0xffffffff
	.align		4
        /*0008*/ 	.word	index@(_Z15run_simulationsiP17curandStateXORWOWPj)
	.align		4
        /*000c*/ 	.word	index@(free)
	.align		4
        /*0010*/ 	.word	index@(_Z15run_simulationsiP17curandStateXORWOWPj)
	.align		4
        /*0014*/ 	.word	index@(malloc)
	.align		4
        /*0018*/ 	.word	0x00000000
	.align		4
        /*001c*/ 	.word	0xfffffffe
	.align		4
        /*0020*/ 	.word	0x00000000
	.align		4
        /*0024*/ 	.word	0xfffffffd
	.align		4
        /*0028*/ 	.word	0x00000000
	.align		4
        /*002c*/ 	.word	0xfffffffc


//--------------------- .nv.constant4             --------------------------
	.section	.nv.constant4,"a",@progbits
	.align	8
	.align		8
.nv.constant4:
        /*0000*/ 	.dword	malloc
	.align		8
        /*0008*/ 	.dword	free
	.align		8
        /*0010*/ 	.dword	precalc_xorwow_matrix
	.align		8
        /*0018*/ 	.dword	precalc_xorwow_offset_matrix
	.align		8
        /*0020*/ 	.dword	mrg32k3aM1
	.align		8
        /*0028*/ 	.dword	mrg32k3aM2
	.align		8
        /*0030*/ 	.dword	mrg32k3aM1SubSeq
	.align		8
        /*0038*/ 	.dword	mrg32k3aM2SubSeq
	.align		8
        /*0040*/ 	.dword	mrg32k3aM1Seq
	.align		8
        /*0048*/ 	.dword	mrg32k3aM2Seq


//--------------------- .nv.constant3             --------------------------
	.section	.nv.constant3,"a",@progbits
	.align	8
.nv.constant3:
	.type		__cr_lgamma_table,@object
	.size		__cr_lgamma_table,(.L_8 - __cr_lgamma_table)
__cr_lgamma_table:
        /*0000*/ 	.byte	0x00, 0x00, 0x00, 0x00, 0x00, 0x00, 0x00, 0x00, 0x00, 0x00, 0x00, 0x00, 0x00, 0x00, 0x00, 0x00
        /*0010*/ 	.byte	0xef, 0x39, 0xfa, 0xfe, 0x42, 0x2e, 0xe6, 0x3f, 0x02, 0x20, 0x2a, 0xfa, 0x0b, 0xab, 0xfc, 0x3f
        /*0020*/ 	.byte	0xf9, 0x2c, 0x92, 0x7c, 0xa7, 0x6c, 0x09, 0x40, 0xc9, 0x79, 0x44, 0x3c, 0x64, 0x26, 0x13, 0x40
        /*0030*/ 	.byte	0xca, 0x01, 0xcf, 0x3a, 0x27, 0x51, 0x1a, 0x40, 0x30, 0xcc, 0x2d, 0xf3, 0xe1, 0x0c, 0x21, 0x40
        /*0040*/ 	.byte	0x0d, 0xb7, 0xfc, 0x82, 0x8e, 0x35, 0x25, 0x40
.L_8:


//--------------------- .text._Z15run_simulationsiP17curandStateXORWOWPj --------------------------
	.section	.text._Z15run_simulationsiP17curandStateXORWOWPj,"ax",@progbits
	.align	128
        .global         _Z15run_simulationsiP17curandStateXORWOWPj
        .type           _Z15run_simulationsiP17curandStateXORWOWPj,@function
        .size           _Z15run_simulationsiP17curandStateXORWOWPj,(.L_x_49 - _Z15run_simulationsiP17curandStateXORWOWPj)
        .other          _Z15run_simulationsiP17curandStateXORWOWPj,@"STO_CUDA_ENTRY STV_DEFAULT"
_Z15run_simulationsiP17curandStateXORWOWPj:
.text._Z15run_simulationsiP17curandStateXORWOWPj:
[----:B------:R-:W0:Y:S01]  /*0000*/  LDC R1, c[0x0][0x37c] ;  /* 0x0000df00ff017b82 */ /* 0x000e220000000800 */
[----:B------:R-:W1:Y:S07]  /*0010*/  LDCU UR38, c[0x0][0x360] ;  /* 0x00006c00ff2677ac */ /* 0x000e6e0008000800 */
[----:B------:R-:W2:Y:S01]  /*0020*/  LDC R2, c[0x0][0x360] ;  /* 0x0000d800ff027b82 */ /* 0x000ea20000000800 */
[----:B------:R-:W-:Y:S01]  /*0030*/  IMAD.MOV.U32 R10, RZ, RZ, -0x23270784 ;  /* 0xdcd8f87cff0a7424 */ /* 0x000fe200078e00ff */
[----:B------:R-:W-:Y:S01]  /*0040*/  BSSY.RECONVERGENT B0, `(.L_x_0) ;  /* 0x0000044000007945 */ /* 0x000fe20003800200 */
[----:B------:R-:W3:Y:S01]  /*0050*/  LDCU.64 UR36, c[0x0][0x358] ;  /* 0x00006b00ff2477ac */ /* 0x000ee20008000a00 */
[----:B------:R-:W-:-:S02]  /*0060*/  IMAD.MOV.U32 R11, RZ, RZ, 0x1677663b ;  /* 0x1677663bff0b7424 */ /* 0x000fc400078e00ff */
[----:B0-----:R-:W-:Y:S02]  /*0070*/  VIADD R1, R1, 0xffffff20 ;  /* 0xffffff2001017836 */ /* 0x001fe40000000000 */
[----:B------:R-:W0:Y:S03]  /*0080*/  LDC R0, c[0x0][0x380] ;  /* 0x0000e000ff007b82 */ /* 0x000e260000000800 */
[----:B------:R-:W-:-:S05]  /*0090*/  R2UR UR39, R1 ;  /* 0x00000000012772ca */ /* 0x000fca00000e0000 */
[----:B------:R-:W4:Y:S01]  /*00a0*/  LDC.64 R24, c[0x0][0x388] ;  /* 0x0000e200ff187b82 */ /* 0x000f220000000a00 */
[----:B-1----:R-:W-:Y:S01]  /*00b0*/  UIADD3 UR4, UPT, UPT, UR38, -0x1, URZ ;  /* 0xffffffff26047890 */ /* 0x002fe2000fffe0ff */
[----:B--2---:R-:W-:-:S04]  /*00c0*/  IABS R7, R2 ;  /* 0x0000000200077213 */ /* 0x004fc80000000000 */
[----:B------:R-:W1:Y:S01]  /*00d0*/  I2F.RP R3, R7 ;  /* 0x0000000700037306 */ /* 0x000e620000209400 */
[----:B0-----:R-:W-:-:S07]  /*00e0*/  IABS R8, R0 ;  /* 0x0000000000087213 */ /* 0x001fce0000000000 */
[----:B-1----:R-:W0:Y:S02]  /*00f0*/  MUFU.RCP R3, R3 ;  /* 0x0000000300037308 */ /* 0x002e240000001000 */
[----:B0-----:R-:W-:Y:S02]  /*0100*/  VIADD R4, R3, 0xffffffe ;  /* 0x0ffffffe03047836 */ /* 0x001fe40000000000 */
[----:B------:R-:W0:Y:S04]  /*0110*/  S2R R3, SR_TID.X ;  /* 0x0000000000037919 */ /* 0x000e280000002100 */
[----:B------:R1:W2:Y:S02]  /*0120*/  F2I.FTZ.U32.TRUNC.NTZ R5, R4 ;  /* 0x0000000400057305 */ /* 0x0002a4000021f000 */
[----:B-1----:R-:W-:-:S02]  /*0130*/  IMAD.MOV.U32 R4, RZ, RZ, RZ ;  /* 0x000000ffff047224 */ /* 0x002fc400078e00ff */
[----:B--2---:R-:W-:-:S04]  /*0140*/  IMAD.MOV R6, RZ, RZ, -R5 ;  /* 0x000000ffff067224 */ /* 0x004fc800078e0a05 */
[----:B------:R-:W-:Y:S01]  /*0150*/  IMAD R9, R6, R7, RZ ;  /* 0x0000000706097224 */ /* 0x000fe200078e02ff */
[----:B------:R-:W-:Y:S01]  /*0160*/  IABS R6, R2 ;  /* 0x0000000200067213 */ /* 0x000fe20000000000 */
[----:B------:R-:W-:Y:S02]  /*0170*/  IMAD.MOV.U32 R2, RZ, RZ, R8 ;  /* 0x000000ffff027224 */ /* 0x000fe400078e0008 */
[----:B------:R-:W-:-:S04]  /*0180*/  IMAD.HI.U32 R5, R5, R9, R4 ;  /* 0x0000000905057227 */ /* 0x000fc800078e0004 */
[----:B------:R-:W-:Y:S02]  /*0190*/  IMAD.MOV R4, RZ, RZ, -R6 ;  /* 0x000000ffff047224 */ /* 0x000fe400078e0a06 */
[----:B------:R-:W-:Y:S01]  /*01a0*/  IMAD.HI.U32 R5, R5, R2, RZ ;  /* 0x0000000205057227 */ /* 0x000fe200078e00ff */
[----:B0-----:R-:W-:-:S03]  /*01b0*/  ISETP.NE.AND P3, PT, R3, RZ, PT ;  /* 0x000000ff0300720c */ /* 0x001fc60003f65270 */
[----:B------:R-:W-:Y:S02]  /*01c0*/  IMAD R4, R5, R4, R2 ;  /* 0x0000000405047224 */ /* 0x000fe400078e0202 */
[----:B------:R-:W-:Y:S02]  /*01d0*/  IMAD.MOV.U32 R6, RZ, RZ, -0xfe9fcc6 ;  /* 0xf016033aff067424 */ /* 0x000fe400078e00ff */
[----:B------:R-:W-:Y:S01]  /*01e0*/  IMAD.MOV.U32 R8, RZ, RZ, 0x38572c7 ;  /* 0x038572c7ff087424 */ /* 0x000fe200078e00ff */
[----:B------:R-:W-:Y:S01]  /*01f0*/  ISETP.GT.U32.AND P1, PT, R7, R4, PT ;  /* 0x000000040700720c */ /* 0x000fe20003f24070 */
[----:B----4-:R-:W-:-:S04]  /*0200*/  IMAD.WIDE.U32 R24, R3, 0x30, R24 ;  /* 0x0000003003187825 */ /* 0x010fc800078e0018 */
[----:B------:R-:W-:Y:S01]  /*0210*/  IMAD.MOV.U32 R9, RZ, RZ, -0x75bd8fc ;  /* 0xf8a42704ff097424 */ /* 0x000fe200078e00ff */
[----:B---3--:R0:W-:Y:S04]  /*0220*/  STG.E.64 desc[UR36][R24.64+0x10], R10 ;  /* 0x0000100a18007986 */ /* 0x0081e8000c101b24 */
[----:B------:R0:W-:Y:S03]  /*0230*/  STG.E.64 desc[UR36][R24.64+0x8], R8 ;  /* 0x0000080818007986 */ /* 0x0001e6000c101b24 */
[----:B------:R-:W-:Y:S02]  /*0240*/  @!P1 IMAD.IADD R4, R4, 0x1, -R7 ;  /* 0x0000000104049824 */ /* 0x000fe400078e0a07 */
[----:B------:R-:W-:Y:S01]  /*0250*/  @!P1 VIADD R5, R5, 0x1 ;  /* 0x0000000105059836 */ /* 0x000fe20000000000 */
[----:B------:R-:W-:-:S02]  /*0260*/  ISETP.NE.AND P1, PT, RZ, UR38, PT ;  /* 0x00000026ff007c0c */ /* 0x000fc4000bf25270 */
[----:B------:R-:W-:Y:S01]  /*0270*/  ISETP.GE.U32.AND P0, PT, R4, R7, PT ;  /* 0x000000070400720c */ /* 0x000fe20003f06070 */
[----:B------:R-:W-:Y:S01]  /*0280*/  IMAD.MOV.U32 R7, RZ, RZ, 0x1d7af437 ;  /* 0x1d7af437ff077424 */ /* 0x000fe200078e00ff */
[----:B------:R-:W-:-:S04]  /*0290*/  LOP3.LUT R4, R0, UR38, RZ, 0x3c, !PT ;  /* 0x0000002600047c12 */ /* 0x000fc8000f8e3cff */
[----:B------:R0:W-:Y:S01]  /*02a0*/  STG.E.64 desc[UR36][R24.64], R6 ;  /* 0x0000000618007986 */ /* 0x0001e2000c101b24 */
[----:B------:R-:W-:-:S06]  /*02b0*/  ISETP.GE.AND P2, PT, R4, RZ, PT ;  /* 0x000000ff0400720c */ /* 0x000fcc0003f46270 */
[----:B------:R-:W-:Y:S01]  /*02c0*/  @P0 VIADD R5, R5, 0x1 ;  /* 0x0000000105050836 */ /* 0x000fe20000000000 */
[----:B------:R-:W-:-:S06]  /*02d0*/  ISETP.NE.AND P0, PT, R3, UR4, PT ;  /* 0x0000000403007c0c */ /* 0x000fcc000bf05270 */
[----:B------:R-:W-:Y:S01]  /*02e0*/  @!P2 IMAD.MOV R5, RZ, RZ, -R5 ;  /* 0x000000ffff05a224 */ /* 0x000fe200078e0a05 */
[----:B------:R-:W-:-:S05]  /*02f0*/  @!P1 LOP3.LUT R5, RZ, UR38, RZ, 0x33, !PT ;  /* 0x00000026ff059c12 */ /* 0x000fca000f8e33ff */
[----:B------:R-:W-:Y:S01]  /*0300*/  IMAD.MOV.U32 R18, RZ, RZ, R5 ;  /* 0x000000ffff127224 */ /* 0x000fe200078e0005 */
[----:B0-----:R-:W-:Y:S06]  /*0310*/  @P0 BRA `(.L_x_1) ;  /* 0x0000000000580947 */ /* 0x001fec0003800000 */
[----:B------:R-:W-:Y:S02]  /*0320*/  IABS R7, UR38 ;  /* 0x0000002600077c13 */ /* 0x000fe40008000000 */
[----:B------:R-:W-:Y:S02]  /*0330*/  ISETP.GE.AND P2, PT, R0, RZ, PT ;  /* 0x000000ff0000720c */ /* 0x000fe40003f46270 */
[----:B------:R-:W0:Y:S08]  /*0340*/  I2F.RP R6, R7 ;  /* 0x0000000700067306 */ /* 0x000e300000209400 */
[----:B0-----:R-:W0:Y:S02]  /*0350*/  MUFU.RCP R6, R6 ;  /* 0x0000000600067308 */ /* 0x001e240000001000 */
[----:B0-----:R-:W-:-:S06]  /*0360*/  IADD3 R4, PT, PT, R6, 0xffffffe, RZ ;  /* 0x0ffffffe06047810 */ /* 0x001fcc0007ffe0ff */
[----:B------:R0:W1:Y:S02]  /*0370*/  F2I.FTZ.U32.TRUNC.NTZ R5, R4 ;  /* 0x0000000400057305 */ /* 0x000064000021f000 */
[----:B0-----:R-:W-:Y:S02]  /*0380*/  IMAD.MOV.U32 R4, RZ, RZ, RZ ;  /* 0x000000ffff047224 */ /* 0x001fe400078e00ff */
[----:B-1----:R-:W-:-:S04]  /*0390*/  IMAD.MOV R8, RZ, RZ, -R5 ;  /* 0x000000ffff087224 */ /* 0x002fc800078e0a05 */
[----:B------:R-:W-:Y:S01]  /*03a0*/  IMAD R9, R8, R7, RZ ;  /* 0x0000000708097224 */ /* 0x000fe200078e02ff */
[----:B------:R-:W-:-:S03]  /*03b0*/  IABS R8, UR38 ;  /* 0x0000002600087c13 */ /* 0x000fc60008000000 */
[----:B------:R-:W-:-:S04]  /*03c0*/  IMAD.HI.U32 R5, R5, R9, R4 ;  /* 0x0000000905057227 */ /* 0x000fc800078e0004 */
[----:B------:R-:W-:Y:S02]  /*03d0*/  IMAD.MOV R8, RZ, RZ, -R8 ;  /* 0x000000ffff087224 */ /* 0x000fe400078e0a08 */
[----:B------:R-:W-:-:S04]  /*03e0*/  IMAD.HI.U32 R5, R5, R2, RZ ;  /* 0x0000000205057227 */ /* 0x000fc800078e00ff */
[----:B------:R-:W-:-:S05]  /*03f0*/  IMAD R2, R5, R8, R2 ;  /* 0x0000000805027224 */ /* 0x000fca00078e0202 */
[----:B------:R-:W-:-:S13]  /*0400*/  ISETP.GT.U32.AND P0, PT, R7, R2, PT ;  /* 0x000000020700720c */ /* 0x000fda0003f04070 */
[----:B------:R-:W-:Y:S01]  /*0410*/  @!P0 IMAD.IADD R2, R2, 0x1, -R7 ;  /* 0x0000000102028824 */ /* 0x000fe200078e0a07 */
[----:B------:R-:W-:-:S04]  /*0420*/  ISETP.NE.AND P0, PT, RZ, UR38, PT ;  /* 0x00000026ff007c0c */ /* 0x000fc8000bf05270 */
[----:B------:R-:W-:-:S13]  /*0430*/  ISETP.GT.U32.AND P1, PT, R7, R2, PT ;  /* 0x000000020700720c */ /* 0x000fda0003f24070 */
[----:B------:R-:W-:-:S04]  /*0440*/  @!P1 IMAD.IADD R2, R2, 0x1, -R7 ;  /* 0x0000000102029824 */ /* 0x000fc800078e0a07 */
[----:B------:R-:W-:Y:S01]  /*0450*/  @!P2 IMAD.MOV R2, RZ, RZ, -R2 ;  /* 0x000000ffff02a224 */ /* 0x000fe200078e0a02 */
[----:B------:R-:W-:-:S05]  /*0460*/  @!P0 LOP3.LUT R2, RZ, UR38, RZ, 0x33, !PT ;  /* 0x00000026ff028c12 */ /* 0x000fca000f8e33ff */
[----:B------:R-:W-:-:S07]  /*0470*/  IMAD.IADD R18, R18, 0x1, R2 ;  /* 0x0000000112127824 */ /* 0x000fce00078e0202 */
.L_x_1:
[----:B------:R-:W-:Y:S05]  /*0480*/  BSYNC.RECONVERGENT B0 ;  /* 0x0000000000007941 */ /* 0x000fea0003800200 */
.L_x_0:
[----:B------:R-:W-:Y:S04]  /*0490*/  BSSY.RECONVERGENT B0, `(.L_x_2) ;  /* 0x00000d1000007945 */ /* 0x000fe80003800200 */
[----:B------:R-:W-:Y:S05]  /*04a0*/  @!P3 BRA `(.L_x_3) ;  /* 0x0000000c003cb947 */ /* 0x000fea0003800000 */
[----:B------:R-:W-:Y:S01]  /*04b0*/  IMAD.MOV.U32 R0, RZ, RZ, R3 ;  /* 0x000000ffff007224 */ /* 0x000fe200078e0003 */
[----:B------:R-:W-:-:S07]  /*04c0*/  CS2R R10, SRZ ;  /* 0x00000000000a7805 */ /* 0x000fce000001ff00 */
.L_x_9:
[----:B------:R-:W-:Y:S01]  /*04d0*/  LOP3.LUT R12, R0, 0x3, RZ, 0xc0, !PT ;  /* 0x00000003000c7812 */ /* 0x000fe200078ec0ff */
[----:B------:R-:W-:Y:S03]  /*04e0*/  BSSY.RECONVERGENT B1, `(.L_x_4) ;  /* 0x00000c5000017945 */ /* 0x000fe60003800200 */
[----:B------:R-:W-:-:S04]  /*04f0*/  ISETP.NE.U32.AND P0, PT, R12, RZ, PT ;  /* 0x000000ff0c00720c */ /* 0x000fc80003f05070 */
[----:B------:R-:W-:-:S13]  /*0500*/  ISETP.NE.AND.EX P0, PT, RZ, RZ, PT, P0 ;  /* 0x000000ffff00720c */ /* 0x000fda0003f05300 */
[----:B0-----:R-:W-:Y:S05]  /*0510*/  @!P0 BRA `(.L_x_5) ;  /* 0x0000000c00048947 */ /* 0x001fea0003800000 */
[----:B------:R-:W0:Y:S01]  /*0520*/  LDC.64 R6, c[0x4][0x10] ;  /* 0x01000400ff067b82 */ /* 0x000e220000000a00 */
[----:B------:R-:W-:Y:S02]  /*0530*/  IMAD.MOV.U32 R13, RZ, RZ, RZ ;  /* 0x000000ffff0d7224 */ /* 0x000fe400078e00ff */
[----:B0-----:R-:W-:-:S07]  /*0540*/  IMAD.WIDE.U32 R6, R10, 0xc80, R6 ;  /* 0x00000c800a067825 */ /* 0x001fce00078e0006 */
.L_x_8:
[----:B0-----:R-:W-:Y:S01]  /*0550*/  IMAD.MOV.U32 R15, RZ, RZ, RZ ;  /* 0x000000ffff0f7224 */ /* 0x001fe200078e00ff */
[----:B------:R-:W-:Y:S01]  /*0560*/  CS2R R4, SRZ ;  /* 0x0000000000047805 */ /* 0x000fe2000001ff00 */
[----:B------:R-:W-:Y:S01]  /*0570*/  IMAD.MOV.U32 R17, RZ, RZ, RZ ;  /* 0x000000ffff117224 */ /* 0x000fe200078e00ff */
[----:B------:R-:W-:-:S07]  /*0580*/  CS2R R2, SRZ ;  /* 0x0000000000027805 */ /* 0x000fce000001ff00 */
.L_x_7:
[----:B------:R-:W-:-:S05]  /*0590*/  IMAD.WIDE.U32 R8, R17, 0x4, R24 ;  /* 0x0000000411087825 */ /* 0x000fca00078e0018 */
[----:B------:R0:W5:Y:S01]  /*05a0*/  LDG.E R14, desc[UR36][R8.64+0x4] ;  /* 0x00000424080e7981 */ /* 0x000162000c1e1900 */
[----:B------:R-:W-:Y:S02]  /*05b0*/  IMAD.SHL.U32 R16, R17, 0x20, RZ ;  /* 0x0000002011107824 */ /* 0x000fe400078e00ff */
[----:B------:R-:W-:-:S07]  /*05c0*/  IMAD.MOV.U32 R19, RZ, RZ, RZ ;  /* 0x000000ffff137224 */ /* 0x000fce00078e00ff */
.L_x_6:
[----:B-----5:R-:W-:Y:S01]  /*05d0*/  SHF.R.U32.HI R22, RZ, R19, R14 ;  /* 0x00000013ff167219 */ /* 0x020fe2000001160e */
[----:B0-----:R-:W-:-:S03]  /*05e0*/  IMAD.IADD R8, R16, 0x1, R19 ;  /* 0x0000000110087824 */ /* 0x001fc600078e0213 */
[----:B------:R-:W-:-:S04]  /*05f0*/  LOP3.LUT R9, R22, 0x1, RZ, 0xc0, !PT ;  /* 0x0000000116097812 */ /* 0x000fc800078ec0ff */
[----:B------:R-:W-:Y:S01]  /*0600*/  ISETP.NE.U32.AND P0, PT, R9, 0x1, PT ;  /* 0x000000010900780c */ /* 0x000fe20003f05070 */
[----:B------:R-:W-:-:S03]  /*0610*/  IMAD R9, R8, 0x5, RZ ;  /* 0x0000000508097824 */ /* 0x000fc600078e02ff */
[----:B------:R-:W-:Y:S01]  /*0620*/  R2P PR, R22, 0x7e ;  /* 0x0000007e16007804 */ /* 0x000fe20000000000 */
[----:B------:R-:W-:-:S08]  /*0630*/  IMAD.WIDE.U32 R8, R9, 0x4, R6 ;  /* 0x0000000409087825 */ /* 0x000fd000078e0006 */
[----:B------:R-:W2:Y:S04]  /*0640*/  @!P0 LDG.E R20, desc[UR36][R8.64+0x10] ;  /* 0x0000102408148981 */ /* 0x000ea8000c1e1900 */
[----:B------:R-:W3:Y:S04]  /*0650*/  @P1 LDG.E R26, desc[UR36][R8.64+0x24] ;  /* 0x00002424081a1981 */ /* 0x000ee8000c1e1900 */
[----:B------:R-:W4:Y:S04]  /*0660*/  @P2 LDG.E R28, desc[UR36][R8.64+0x38] ;  /* 0x00003824081c2981 */ /* 0x000f28000c1e1900 */
[----:B------:R-:W4:Y:S04]  /*0670*/  @P3 LDG.E R21, desc[UR36][R8.64+0x4c] ;  /* 0x00004c2408153981 */ /* 0x000f28000c1e1900 */
[----:B------:R-:W4:Y:S01]  /*0680*/  @P1 LDG.E R23, desc[UR36][R8.64+0x20] ;  /* 0x0000202408171981 */ /* 0x000f22000c1e1900 */
[----:B--2---:R-:W-:-:S03]  /*0690*/  @!P0 LOP3.LUT R5, R5, R20, RZ, 0x3c, !PT ;  /* 0x0000001405058212 */ /* 0x004fc600078e3cff */
[----:B------:R-:W2:Y:S01]  /*06a0*/  @!P0 LDG.E R20, desc[UR36][R8.64] ;  /* 0x0000002408148981 */ /* 0x000ea2000c1e1900 */
[----:B---3--:R-:W-:-:S03]  /*06b0*/  @P1 LOP3.LUT R5, R5, R26, RZ, 0x3c, !PT ;  /* 0x0000001a05051212 */ /* 0x008fc600078e3cff */
[----:B------:R-:W3:Y:S01]  /*06c0*/  @P4 LDG.E R26, desc[UR36][R8.64+0x60] ;  /* 0x00006024081a4981 */ /* 0x000ee2000c1e1900 */
[----:B----4-:R-:W-:-:S03]  /*06d0*/  @P2 LOP3.LUT R5, R5, R28, RZ, 0x3c, !PT ;  /* 0x0000001c05052212 */ /* 0x010fc600078e3cff */
[----:B------:R-:W4:Y:S01]  /*06e0*/  @P5 LDG.E R28, desc[UR36][R8.64+0x74] ;  /* 0x00007424081c5981 */ /* 0x000f22000c1e1900 */
[----:B------:R-:W-:-:S03]  /*06f0*/  @P3 LOP3.LUT R5, R5, R21, RZ, 0x3c, !PT ;  /* 0x0000001505053212 */ /* 0x000fc600078e3cff */
[----:B------:R-:W4:Y:S01]  /*0700*/  @!P0 LDG.E R21, desc[UR36][R8.64+0x4] ;  /* 0x0000042408158981 */ /* 0x000f22000c1e1900 */
[----:B--2---:R-:W-:-:S03]  /*0710*/  @!P0 LOP3.LUT R15, R15, R20, RZ, 0x3c, !PT ;  /* 0x000000140f0f8212 */ /* 0x004fc600078e3cff */
[----:B------:R-:W2:Y:S01]  /*0720*/  @!P0 LDG.E R20, desc[UR36][R8.64+0x8] ;  /* 0x0000082408148981 */ /* 0x000ea2000c1e1900 */
[----:B---3--:R-:W-:-:S03]  /*0730*/  @P4 LOP3.LUT R5, R5, R26, RZ, 0x3c, !PT ;  /* 0x0000001a05054212 */ /* 0x008fc600078e3cff */
[----:B------:R-:W3:Y:S01]  /*0740*/  @P1 LDG.E R26, desc[UR36][R8.64+0x14] ;  /* 0x00001424081a1981 */ /* 0x000ee2000c1e1900 */
[----:B----4-:R-:W-:-:S03]  /*0750*/  @!P0 LOP3.LUT R2, R2, R21, RZ, 0x3c, !PT ;  /* 0x0000001502028212 */ /* 0x010fc600078e3cff */
[----:B------:R-:W4:Y:S01]  /*0760*/  @!P0 LDG.E R21, desc[UR36][R8.64+0xc] ;  /* 0x00000c2408158981 */ /* 0x000f22000c1e1900 */
[----:B--2---:R-:W-:-:S03]  /*0770*/  @!P0 LOP3.LUT R3, R3, R20, RZ, 0x3c, !PT ;  /* 0x0000001403038212 */ /* 0x004fc600078e3cff */
[----:B------:R-:W2:Y:S01]  /*0780*/  @P1 LDG.E R20, desc[UR36][R8.64+0x1c] ;  /* 0x00001c2408141981 */ /* 0x000ea2000c1e1900 */
[----:B---3--:R-:W-:-:S03]  /*0790*/  @P1 LOP3.LUT R15, R15, R26, RZ, 0x3c, !PT ;  /* 0x0000001a0f0f1212 */ /* 0x008fc600078e3cff */
[----:B------:R-:W3:Y:S01]  /*07a0*/  @P2 LDG.E R26, desc[UR36][R8.64+0x28] ;  /* 0x00002824081a2981 */ /* 0x000ee2000c1e1900 */
[----:B----4-:R-:W-:-:S03]  /*07b0*/  @!P0 LOP3.LUT R4, R4, R21, RZ, 0x3c, !PT ;  /* 0x0000001504048212 */ /* 0x010fc600078e3cff */
[----:B------:R-:W4:Y:S01]  /*07c0*/  @P1 LDG.E R21, desc[UR36][R8.64+0x18] ;  /* 0x0000182408151981 */ /* 0x000f22000c1e1900 */
[----:B------:R-:W-:-:S03]  /*07d0*/  @P1 LOP3.LUT R4, R4, R23, RZ, 0x3c, !PT ;  /* 0x0000001704041212 */ /* 0x000fc600078e3cff */
[----:B------:R-:W4:Y:S01]  /*07e0*/  @P2 LDG.E R23, desc[UR36][R8.64+0x34] ;  /* 0x0000342408172981 */ /* 0x000f22000c1e1900 */
[----:B--2---:R-:W-:-:S03]  /*07f0*/  @P1 LOP3.LUT R3, R3, R20, RZ, 0x3c, !PT ;  /* 0x0000001403031212 */ /* 0x004fc600078e3cff */
[----:B------:R-:W2:Y:S01]  /*0800*/  @P2 LDG.E R20, desc[UR36][R8.64+0x30] ;  /* 0x0000302408142981 */ /* 0x000ea2000c1e1900 */
[----:B---3--:R-:W-:-:S03]  /*0810*/  @P2 LOP3.LUT R15, R15, R26, RZ, 0x3c, !PT ;  /* 0x0000001a0f0f2212 */ /* 0x008fc600078e3cff */
[----:B------:R-:W3:Y:S01]  /*0820*/  @P3 LDG.E R26, desc[UR36][R8.64+0x3c] ;  /* 0x00003c24081a3981 */ /* 0x000ee2000c1e1900 */
[----:B----4-:R-:W-:-:S03]  /*0830*/  @P1 LOP3.LUT R2, R2, R21, RZ, 0x3c, !PT ;  /* 0x0000001502021212 */ /* 0x010fc600078e3cff */
        /* <DEDUP_REMOVED lines=25> */
[----:B------:R-:W-:Y:S02]  /*09d0*/  LOP3.LUT P0, RZ, R22, 0x80, RZ, 0xc0, !PT ;  /* 0x0000008016ff7812 */ /* 0x000fe4000780c0ff */
[----:B------:R-:W-:Y:S02]  /*09e0*/  @P5 LOP3.LUT R4, R4, R23, RZ, 0x3c, !PT ;  /* 0x0000001704045212 */ /* 0x000fe400078e3cff */
[----:B------:R-:W4:Y:S01]  /*09f0*/  @P6 LDG.E R23, desc[UR36][R8.64+0x84] ;  /* 0x0000842408176981 */ /* 0x000f22000c1e1900 */
[----:B--2---:R-:W-:-:S03]  /*0a00*/  @P5 LOP3.LUT R3, R3, R20, RZ, 0x3c, !PT ;  /* 0x0000001403035212 */ /* 0x004fc600078e3cff */
[----:B------:R-:W2:Y:S01]  /*0a10*/  @P6 LDG.E R20, desc[UR36][R8.64+0x80] ;  /* 0x0000802408146981 */ /* 0x000ea2000c1e1900 */
[----:B---3--:R-:W-:-:S04]  /*0a20*/  @P6 LOP3.LUT R15, R15, R26, RZ, 0x3c, !PT ;  /* 0x0000001a0f0f6212 */ /* 0x008fc800078e3cff */
[----:B------:R-:W3:Y:S01]  /*0a30*/  @P0 LDG.E R26, desc[UR36][R8.64+0x8c] ;  /* 0x00008c24081a0981 */ /* 0x000ee2000c1e1900 */
[----:B----4-:R-:W-:-:S03]  /*0a40*/  @P5 LOP3.LUT R2, R2, R21, RZ, 0x3c, !PT ;  /* 0x0000001502025212 */ /* 0x010fc600078e3cff */
[----:B------:R-:W4:Y:S01]  /*0a50*/  @P6 LDG.E R21, desc[UR36][R8.64+0x7c] ;  /* 0x00007c2408156981 */ /* 0x000f22000c1e1900 */
[----:B------:R-:W-:-:S03]  /*0a60*/  @P5 LOP3.LUT R5, R5, R28, RZ, 0x3c, !PT ;  /* 0x0000001c05055212 */ /* 0x000fc600078e3cff */
        /* <DEDUP_REMOVED lines=9> */
[----:B------:R-:W-:Y:S02]  /*0b00*/  @P6 LOP3.LUT R5, R5, R28, RZ, 0x3c, !PT ;  /* 0x0000001c05056212 */ /* 0x000fe400078e3cff */
[----:B------:R-:W-:Y:S02]  /*0b10*/  @P0 LOP3.LUT R4, R4, R23, RZ, 0x3c, !PT ;  /* 0x0000001704040212 */ /* 0x000fe400078e3cff */
[----:B--2---:R-:W-:Y:S02]  /*0b20*/  @P0 LOP3.LUT R3, R3, R20, RZ, 0x3c, !PT ;  /* 0x0000001403030212 */ /* 0x004fe400078e3cff */
[----:B---3--:R-:W-:Y:S02]  /*0b30*/  @P0 LOP3.LUT R5, R5, R26, RZ, 0x3c, !PT ;  /* 0x0000001a05050212 */ /* 0x008fe400078e3cff */
[----:B----4-:R-:W-:Y:S02]  /*0b40*/  @P0 LOP3.LUT R2, R2, R21, RZ, 0x3c, !PT ;  /* 0x0000001502020212 */ /* 0x010fe400078e3cff */
[----:B------:R-:W-:-:S13]  /*0b50*/  R2P PR, R22.B1, 0x7f ;  /* 0x0000007f16007804 */ /* 0x000fda0000001000 */
[----:B------:R-:W2:Y:S04]  /*0b60*/  @P0 LDG.E R20, desc[UR36][R8.64+0xa0] ;  /* 0x0000a02408140981 */ /* 0x000ea8000c1e1900 */
[----:B------:R-:W3:Y:S04]  /*0b70*/  @P1 LDG.E R28, desc[UR36][R8.64+0xb4] ;  /* 0x0000b424081c1981 */ /* 0x000ee8000c1e1900 */
[----:B------:R-:W4:Y:S04]  /*0b80*/  @P0 LDG.E R21, desc[UR36][R8.64+0xa4] ;  /* 0x0000a42408150981 */ /* 0x000f28000c1e1900 */
[----:B------:R-:W4:Y:S04]  /*0b90*/  @P0 LDG.E R26, desc[UR36][R8.64+0xa8] ;  /* 0x0000a824081a0981 */ /* 0x000f28000c1e1900 */
        /* <DEDUP_REMOVED lines=8> */
[----:B------:R-:W2:Y:S01]  /*0c20*/  @P2 LDG.E R26, desc[UR36][R8.64+0xc8] ;  /* 0x0000c824081a2981 */ /* 0x000ea2000c1e1900 */
[----:B------:R-:W-:-:S03]  /*0c30*/  @P0 LOP3.LUT R4, R4, R23, RZ, 0x3c, !PT ;  /* 0x0000001704040212 */ /* 0x000fc600078e3cff */
[----:B------:R-:W2:Y:S01]  /*0c40*/  @P2 LDG.E R23, desc[UR36][R8.64+0xcc] ;  /* 0x0000cc2408172981 */ /* 0x000ea2000c1e1900 */
[----:B---3--:R-:W-:Y:S02]  /*0c50*/  @P0 LOP3.LUT R5, R5, R28, RZ, 0x3c, !PT ;  /* 0x0000001c05050212 */ /* 0x008fe400078e3cff */
[----:B------:R-:W-:Y:S02]  /*0c60*/  LOP3.LUT P0, RZ, R22, 0x8000, RZ, 0xc0, !PT ;  /* 0x0000800016ff7812 */ /* 0x000fe4000780c0ff */
[----:B----4-:R-:W-:Y:S01]  /*0c70*/  @P1 LOP3.LUT R2, R2, R21, RZ, 0x3c, !PT ;  /* 0x0000001502021212 */ /* 0x010fe200078e3cff */
[----:B------:R-:W3:Y:S01]  /*0c80*/  @P1 LDG.E R22, desc[UR36][R8.64+0xc4] ;  /* 0x0000c42408161981 */ /* 0x000ee2000c1e1900 */
[----:B--2---:R-:W-:-:S03]  /*0c90*/  @P1 LOP3.LUT R3, R3, R20, RZ, 0x3c, !PT ;  /* 0x0000001403031212 */ /* 0x004fc600078e3cff */
[----:B------:R-:W2:Y:S01]  /*0ca0*/  @P1 LDG.E R21, desc[UR36][R8.64+0xc0] ;  /* 0x0000c02408151981 */ /* 0x000ea2000c1e1900 */
[----:B------:R-:W-:-:S03]  /*0cb0*/  @P2 LOP3.LUT R15, R15, R26, RZ, 0x3c, !PT ;  /* 0x0000001a0f0f2212 */ /* 0x000fc600078e3cff */
[----:B------:R-:W4:Y:S04]  /*0cc0*/  @P3 LDG.E R26, desc[UR36][R8.64+0xdc] ;  /* 0x0000dc24081a3981 */ /* 0x000f28000c1e1900 */
[----:B------:R-:W4:Y:S01]  /*0cd0*/  @P2 LDG.E R20, desc[UR36][R8.64+0xd0] ;  /* 0x0000d02408142981 */ /* 0x000f22000c1e1900 */
[----:B------:R-:W-:-:S03]  /*0ce0*/  @P2 LOP3.LUT R2, R2, R23, RZ, 0x3c, !PT ;  /* 0x0000001702022212 */ /* 0x000fc600078e3cff */
[----:B------:R-:W4:Y:S04]  /*0cf0*/  @P3 LDG.E R23, desc[UR36][R8.64+0xe0] ;  /* 0x0000e02408173981 */ /* 0x000f28000c1e1900 */
[----:B------:R-:W4:Y:S01]  /*0d00*/  @P0 LDG.E R27, desc[UR36][R8.64+0x138] ;  /* 0x00013824081b0981 */ /* 0x000f22000c1e1900 */
[----:B---3--:R-:W-:-:S03]  /*0d10*/  @P1 LOP3.LUT R5, R5, R22, RZ, 0x3c, !PT ;  /* 0x0000001605051212 */ /* 0x008fc600078e3cff */
[----:B------:R-:W3:Y:S01]  /*0d20*/  @P2 LDG.E R22, desc[UR36][R8.64+0xd8] ;  /* 0x0000d82408162981 */ /* 0x000ee2000c1e1900 */
[----:B--2---:R-:W-:-:S03]  /*0d30*/  @P1 LOP3.LUT R4, R4, R21, RZ, 0x3c, !PT ;  /* 0x0000001504041212 */ /* 0x004fc600078e3cff */
[----:B------:R-:W2:Y:S01]  /*0d40*/  @P2 LDG.E R21, desc[UR36][R8.64+0xd4] ;  /* 0x0000d42408152981 */ /* 0x000ea2000c1e1900 */
[----:B----4-:R-:W-:-:S03]  /*0d50*/  @P3 LOP3.LUT R15, R15, R26, RZ, 0x3c, !PT ;  /* 0x0000001a0f0f3212 */ /* 0x010fc600078e3cff */
[----:B------:R-:W4:Y:S01]  /*0d60*/  @P4 LDG.E R26, desc[UR36][R8.64+0xf0] ;  /* 0x0000f024081a4981 */ /* 0x000f22000c1e1900 */
[----:B------:R-:W-:-:S03]  /*0d70*/  @P2 LOP3.LUT R3, R3, R20, RZ, 0x3c, !PT ;  /* 0x0000001403032212 */ /* 0x000fc600078e3cff */
[----:B------:R-:W4:Y:S01]  /*0d80*/  @P3 LDG.E R20, desc[UR36][R8.64+0xe4] ;  /* 0x0000e42408143981 */ /* 0x000f22000c1e1900 */
[----:B------:R-:W-:-:S03]  /*0d90*/  @P3 LOP3.LUT R2, R2, R23, RZ, 0x3c, !PT ;  /* 0x0000001702023212 */ /* 0x000fc600078e3cff */
        /* <DEDUP_REMOVED lines=39> */
[----:B------:R-:W-:-:S05]  /*1010*/  VIADD R19, R19, 0x10 ;  /* 0x0000001013137836 */ /* 0x000fca0000000000 */
[----:B------:R-:W-:Y:S02]  /*1020*/  ISETP.NE.AND P1, PT, R19, 0x20, PT ;  /* 0x000000201300780c */ /* 0x000fe40003f25270 */
[----:B------:R-:W-:Y:S02]  /*1030*/  @P0 LOP3.LUT R2, R2, R23, RZ, 0x3c, !PT ;  /* 0x0000001702020212 */ /* 0x000fe400078e3cff */
[----:B---3--:R-:W-:Y:S02]  /*1040*/  @P6 LOP3.LUT R5, R5, R22, RZ, 0x3c, !PT ;  /* 0x0000001605056212 */ /* 0x008fe400078e3cff */
[----:B--2---:R-:W-:Y:S02]  /*1050*/  @P6 LOP3.LUT R4, R4, R21, RZ, 0x3c, !PT ;  /* 0x0000001504046212 */ /* 0x004fe400078e3cff */
[----:B----4-:R-:W-:Y:S02]  /*1060*/  @P0 LOP3.LUT R5, R5, R26, RZ, 0x3c, !PT ;  /* 0x0000001a05050212 */ /* 0x010fe400078e3cff */
[----:B------:R-:W-:-:S02]  /*1070*/  @P0 LOP3.LUT R4, R4, R27, RZ, 0x3c, !PT ;  /* 0x0000001b04040212 */ /* 0x000fc400078e3cff */
[----:B------:R-:W-:Y:S01]  /*1080*/  @P0 LOP3.LUT R3, R3, R20, RZ, 0x3c, !PT ;  /* 0x0000001403030212 */ /* 0x000fe200078e3cff */
[----:B------:R-:W-:Y:S06]  /*1090*/  @P1 BRA `(.L_x_6) ;  /* 0xfffffff4004c1947 */ /* 0x000fec000383ffff */
[----:B------:R-:W-:-:S05]  /*10a0*/  VIADD R17, R17, 0x1 ;  /* 0x0000000111117836 */ /* 0x000fca0000000000 */
[----:B------:R-:W-:-:S13]  /*10b0*/  ISETP.NE.AND P0, PT, R17, 0x5, PT ;  /* 0x000000051100780c */ /* 0x000fda0003f05270 */
[----:B------:R-:W-:Y:S05]  /*10c0*/  @P0 BRA `(.L_x_7) ;  /* 0xfffffff400300947 */ /* 0x000fea000383ffff */
[----:B------:R0:W-:Y:S01]  /*10d0*/  STG.E.64 desc[UR36][R24.64+0x8], R2 ;  /* 0x0000080218007986 */ /* 0x0001e2000c101b24 */
[----:B------:R-:W-:-:S03]  /*10e0*/  IADD3 R13, PT, PT, R13, 0x1, RZ ;  /* 0x000000010d0d7810 */ /* 0x000fc60007ffe0ff */
[----:B------:R0:W-:Y:S01]  /*10f0*/  STG.E.64 desc[UR36][R24.64+0x10], R4 ;  /* 0x0000100418007986 */ /* 0x0001e2000c101b24 */
[----:B------:R-:W-:-:S03]  /*1100*/  ISETP.GE.U32.AND P0, PT, R13, R12, PT ;  /* 0x0000000c0d00720c */ /* 0x000fc60003f06070 */
[----:B------:R0:W-:Y:S10]  /*1110*/  STG.E desc[UR36][R24.64+0x4], R15 ;  /* 0x0000040f18007986 */ /* 0x0001f4000c101924 */
[----:B------:R-:W-:Y:S05]  /*1120*/  @!P0 BRA `(.L_x_8) ;  /* 0xfffffff400088947 */ /* 0x000fea000383ffff */
.L_x_5:
[----:B------:R-:W-:Y:S05]  /*1130*/  BSYNC.RECONVERGENT B1 ;  /* 0x0000000000017941 */ /* 0x000fea0003800200 */
.L_x_4:
[----:B------:R-:W-:Y:S01]  /*1140*/  ISETP.GT.U32.AND P0, PT, R0, 0x3, PT ;  /* 0x000000030000780c */ /* 0x000fe20003f04070 */
[----:B------:R-:W-:Y:S01]  /*1150*/  VIADD R10, R10, 0x1 ;  /* 0x000000010a0a7836 */ /* 0x000fe20000000000 */
[--C-:B------:R-:W-:Y:S02]  /*1160*/  SHF.R.U64 R0, R0, 0x2, R11.reuse ;  /* 0x0000000200007819 */ /* 0x100fe4000000120b */
[----:B------:R-:W-:Y:S02]  /*1170*/  ISETP.GT.U32.AND.EX P0, PT, R11, RZ, PT, P0 ;  /* 0x000000ff0b00720c */ /* 0x000fe40003f04100 */
[----:B------:R-:W-:-:S11]  /*1180*/  SHF.R.U32.HI R11, RZ, 0x2, R11 ;  /* 0x00000002ff0b7819 */ /* 0x000fd6000001160b */
[----:B------:R-:W-:Y:S05]  /*1190*/  @P0 BRA `(.L_x_9) ;  /* 0xfffffff000cc0947 */ /* 0x000fea000383ffff */
.L_x_3:
[----:B------:R-:W-:Y:S05]  /*11a0*/  BSYNC.RECONVERGENT B0 ;  /* 0x0000000000007941 */ /* 0x000fea0003800200 */
.L_x_2:
[----:B------:R1:W-:Y:S01]  /*11b0*/  STG.E.64 desc[UR36][R24.64+0x18], RZ ;  /* 0x000018ff18007986 */ /* 0x0003e2000c101b24 */
[----:B------:R-:W-:Y:S01]  /*11c0*/  ISETP.GE.AND P0, PT, R18, 0x1, PT ;  /* 0x000000011200780c */ /* 0x000fe20003f06270 */
[----:B------:R-:W-:Y:S02]  /*11d0*/  IMAD.MOV.U32 R17, RZ, RZ, RZ ;  /* 0x000000ffff117224 */ /* 0x000fe400078e00ff */
[----:B------:R1:W-:Y:S04]  /*11e0*/  STG.E desc[UR36][R24.64+0x20], RZ ;  /* 0x000020ff18007986 */ /* 0x0003e8000c101924 */
[----:B------:R1:W-:Y:S06]  /*11f0*/  STG.E.64 desc[UR36][R24.64+0x28], RZ ;  /* 0x000028ff18007986 */ /* 0x0003ec000c101b24 */
[----:B------:R-:W-:Y:S05]  /*1200*/  @!P0 BRA `(.L_x_10) ;  /* 0x0000001c00508947 */ /* 0x000fea0003800000 */
[----:B0-----:R-:W-:Y:S02]  /*1210*/  IMAD.MOV.U32 R2, RZ, RZ, RZ ;  /* 0x000000ffff027224 */ /* 0x001fe400078e00ff */
[----:B------:R-:W-:Y:S02]  /*1220*/  IMAD.MOV.U32 R17, RZ, RZ, RZ ;  /* 0x000000ffff117224 */ /* 0x000fe400078e00ff */
[----:B------:R-:W-:-:S07]  /*1230*/  VIADD R16, R1, 0x10 ;  /* 0x0000001001107836 */ /* 0x000fce0000000000 */
.L_x_45:
[----:B------:R-:W-:Y:S01]  /*1240*/  IMAD.MOV.U32 R9, RZ, RZ, 0x1 ;  /* 0x00000001ff097424 */ /* 0x000fe200078e00ff */
[----:B------:R-:W-:Y:S01]  /*1250*/  BSSY.RECONVERGENT B6, `(.L_x_11) ;  /* 0x0000149000067945 */ /* 0x000fe20003800200 */
[----:B------:R-:W-:Y:S02]  /*1260*/  IMAD.MOV.U32 R10, RZ, RZ, 0x2 ;  /* 0x00000002ff0a7424 */ /* 0x000fe400078e00ff */
[----:B------:R-:W-:Y:S02]  /*1270*/  IMAD.MOV.U32 R11, RZ, RZ, 0x3 ;  /* 0x00000003ff0b7424 */ /* 0x000fe400078e00ff */
[----:B------:R-:W-:Y:S02]  /*1280*/  IMAD.MOV.U32 R8, RZ, RZ, RZ ;  /* 0x000000ffff087224 */ /* 0x000fe400078e00ff */
[----:B------:R-:W-:Y:S02]  /*1290*/  IMAD.MOV.U32 R4, RZ, RZ, 0x4 ;  /* 0x00000004ff047424 */ /* 0x000fe400078e00ff */
[----:B------:R-:W-:Y:S01]  /*12a0*/  IMAD.MOV.U32 R5, RZ, RZ, 0x5 ;  /* 0x00000005ff057424 */ /* 0x000fe200078e00ff */
[----:B------:R0:W-:Y:S01]  /*12b0*/  STL.128 [R1+0x10], R8 ;  /* 0x0000100801007387 */ /* 0x0001e20000100c00 */
[----:B------:R-:W-:-:S02]  /*12c0*/  IMAD.MOV.U32 R6, RZ, RZ, 0x6 ;  /* 0x00000006ff067424 */ /* 0x000fc400078e00ff */
[----:B------:R-:W-:Y:S02]  /*12d0*/  IMAD.MOV.U32 R7, RZ, RZ, 0x7 ;  /* 0x00000007ff077424 */ /* 0x000fe400078e00ff */
[----:B------:R-:W-:Y:S02]  /*12e0*/  IMAD.MOV.U32 R12, RZ, RZ, 0xc ;  /* 0x0000000cff0c7424 */ /* 0x000fe400078e00ff */
[----:B------:R-:W-:Y:S01]  /*12f0*/  IMAD.MOV.U32 R13, RZ, RZ, 0xd ;  /* 0x0000000dff0d7424 */ /* 0x000fe200078e00ff */
[----:B------:R2:W-:Y:S01]  /*1300*/  STL.128 [R1+0x20], R4 ;  /* 0x0000200401007387 */ /* 0x0005e20000100c00 */
[----:B------:R-:W-:Y:S02]  /*1310*/  IMAD.MOV.U32 R14, RZ, RZ, 0xe ;  /* 0x0000000eff0e7424 */ /* 0x000fe400078e00ff */
[----:B------:R-:W-:Y:S02]  /*1320*/  IMAD.MOV.U32 R15, RZ, RZ, 0xf ;  /* 0x0000000fff0f7424 */ /* 0x000fe400078e00ff */
[----:B------:R-:W-:-:S02]  /*1330*/  IMAD.MOV.U32 R20, RZ, RZ, 0x10 ;  /* 0x00000010ff147424 */ /* 0x000fc400078e00ff */
[----:B------:R-:W-:Y:S02]  /*1340*/  IMAD.MOV.U32 R21, RZ, RZ, 0x11 ;  /* 0x00000011ff157424 */ /* 0x000fe400078e00ff */
[----:B0-----:R-:W-:Y:S02]  /*1350*/  HFMA2 R11, -RZ, RZ, 0, 6.55651092529296875e-07 ;  /* 0x0000000bff0b7431 */ /* 0x001fe400000001ff */
[----:B------:R-:W-:Y:S01]  /*1360*/  IMAD.MOV.U32 R8, RZ, RZ, 0x8 ;  /* 0x00000008ff087424 */ /* 0x000fe200078e00ff */
[----:B------:R0:W-:Y:S01]  /*1370*/  STL.128 [R1+0x40], R12 ;  /* 0x0000400c01007387 */ /* 0x0001e20000100c00 */
[----:B------:R-:W-:Y:S02]  /*1380*/  IMAD.MOV.U32 R9, RZ, RZ, 0x9 ;  /* 0x00000009ff097424 */ /* 0x000fe400078e00ff */
[----:B------:R-:W-:Y:S02]  /*1390*/  IMAD.MOV.U32 R10, RZ, RZ, 0xa ;  /* 0x0000000aff0a7424 */ /* 0x000fe400078e00ff */
[----:B------:R-:W-:-:S02]  /*13a0*/  IMAD.MOV.U32 R22, RZ, RZ, 0x12 ;  /* 0x00000012ff167424 */ /* 0x000fc400078e00ff */
[----:B------:R-:W-:Y:S01]  /*13b0*/  IMAD.MOV.U32 R23, RZ, RZ, 0x13 ;  /* 0x00000013ff177424 */ /* 0x000fe200078e00ff */
[----:B------:R3:W-:Y:S01]  /*13c0*/  STL.128 [R1+0x30], R8 ;  /* 0x0000300801007387 */ /* 0x0007e20000100c00 */
[----:B--2---:R-:W-:Y:S02]  /*13d0*/  IMAD.MOV.U32 R4, RZ, RZ, 0x14 ;  /* 0x00000014ff047424 */ /* 0x004fe400078e00ff */
[----:B------:R-:W-:Y:S01]  /*13e0*/  IMAD.MOV.U32 R5, RZ, RZ, 0x15 ;  /* 0x00000015ff057424 */ /* 0x000fe200078e00ff */
[----:B------:R2:W-:Y:S01]  /*13f0*/  STL.128 [R1+0x50], R20 ;  /* 0x0000501401007387 */ /* 0x0005e20000100c00 */
[----:B------:R-:W-:Y:S02]  /*1400*/  IMAD.MOV.U32 R6, RZ, RZ, 0x16 ;  /* 0x00000016ff067424 */ /* 0x000fe400078e00ff */
[----:B------:R-:W-:Y:S02]  /*1410*/  IMAD.MOV.U32 R7, RZ, RZ, 0x17 ;  /* 0x00000017ff077424 */ /* 0x000fe400078e00ff */
[----:B0-----:R-:W-:-:S02]  /*1420*/  IMAD.MOV.U32 R12, RZ, RZ, 0x1c ;  /* 0x0000001cff0c7424 */ /* 0x001fc400078e00ff */
[----:B------:R-:W-:Y:S01]  /*1430*/  IMAD.MOV.U32 R13, RZ, RZ, 0x1d ;  /* 0x0000001dff0d7424 */ /* 0x000fe200078e00ff */
[----:B------:R0:W-:Y:S01]  /*1440*/  STL.128 [R1+0x60], R4 ;  /* 0x0000600401007387 */ /* 0x0001e20000100c00 */
[----:B------:R-:W-:Y:S02]  /*1450*/  IMAD.MOV.U32 R14, RZ, RZ, 0x1e ;  /* 0x0000001eff0e7424 */ /* 0x000fe400078e00ff */
[----:B------:R-:W-:Y:S01]  /*1460*/  IMAD.MOV.U32 R15, RZ, RZ, 0x1f ;  /* 0x0000001fff0f7424 */ /* 0x000fe200078e00ff */
[----:B---3--:R-:W-:Y:S01]  /*1470*/  MOV R11, 0x1b ;  /* 0x0000001b000b7802 */ /* 0x008fe20000000f00 */
[----:B------:R-:W-:Y:S02]  /*1480*/  IMAD.MOV.U32 R8, RZ, RZ, 0x18 ;  /* 0x00000018ff087424 */ /* 0x000fe400078e00ff */
[----:B------:R-:W-:Y:S01]  /*1490*/  IMAD.MOV.U32 R9, RZ, RZ, 0x19 ;  /* 0x00000019ff097424 */ /* 0x000fe200078e00ff */
[----:B------:R3:W-:Y:S01]  /*14a0*/  STL.128 [R1+0x80], R12 ;  /* 0x0000800c01007387 */ /* 0x0007e20000100c00 */
[----:B------:R-:W-:-:S02]  /*14b0*/  IMAD.MOV.U32 R10, RZ, RZ, 0x1a ;  /* 0x0000001aff0a7424 */ /* 0x000fc400078e00ff */
[----:B--2---:R-:W-:Y:S02]  /*14c0*/  IMAD.MOV.U32 R20, RZ, RZ, 0x20 ;  /* 0x00000020ff147424 */ /* 0x004fe400078e00ff */
[----:B------:R-:W-:Y:S01]  /*14d0*/  IMAD.MOV.U32 R21, RZ, RZ, 0x21 ;  /* 0x00000021ff157424 */ /* 0x000fe200078e00ff */
[----:B------:R2:W-:Y:S01]  /*14e0*/  STL.128 [R1+0x70], R8 ;  /* 0x0000700801007387 */ /* 0x0005e20000100c00 */
[----:B------:R-:W-:Y:S02]  /*14f0*/  IMAD.MOV.U32 R22, RZ, RZ, 0x22 ;  /* 0x00000022ff167424 */ /* 0x000fe400078e00ff */
[----:B------:R-:W-:Y:S02]  /*1500*/  IMAD.MOV.U32 R23, RZ, RZ, 0x23 ;  /* 0x00000023ff177424 */ /* 0x000fe400078e00ff */
[----:B0-----:R-:W-:Y:S02]  /*1510*/  IMAD.MOV.U32 R4, RZ, RZ, 0x24 ;  /* 0x00000024ff047424 */ /* 0x001fe400078e00ff */
[----:B------:R-:W-:Y:S01]  /*1520*/  IMAD.MOV.U32 R5, RZ, RZ, 0x25 ;  /* 0x00000025ff057424 */ /* 0x000fe200078e00ff */
[----:B------:R0:W-:Y:S01]  /*1530*/  STL.128 [R1+0x90], R20 ;  /* 0x0000901401007387 */ /* 0x0001e20000100c00 */
[----:B------:R-:W-:-:S02]  /*1540*/  IMAD.MOV.U32 R6, RZ, RZ, 0x26 ;  /* 0x00000026ff067424 */ /* 0x000fc400078e00ff */
[----:B------:R-:W-:Y:S02]  /*1550*/  IMAD.MOV.U32 R7, RZ, RZ, 0x27 ;  /* 0x00000027ff077424 */ /* 0x000fe400078e00ff */
[----:B---3--:R-:W-:Y:S02]  /*1560*/  IMAD.MOV.U32 R12, RZ, RZ, 0x2c ;  /* 0x0000002cff0c7424 */ /* 0x008fe400078e00ff */
[----:B------:R-:W-:Y:S02]  /*1570*/  IMAD.MOV.U32 R13, RZ, RZ, 0x2d ;  /* 0x0000002dff0d7424 */ /* 0x000fe400078e00ff */
[----:B--2---:R-:W-:Y:S02]  /*1580*/  HFMA2 R11, -RZ, RZ, 0, 2.562999725341796875e-06 ;  /* 0x0000002bff0b7431 */ /* 0x004fe400000001ff */
[----:B------:R-:W-:Y:S01]  /*1590*/  IMAD.MOV.U32 R8, RZ, RZ, 0x28 ;  /* 0x00000028ff087424 */ /* 0x000fe200078e00ff */
[----:B------:R2:W-:Y:S01]  /*15a0*/  STL.128 [R1+0xa0], R4 ;  /* 0x0000a00401007387 */ /* 0x0005e20000100c00 */
[----:B------:R-:W-:-:S02]  /*15b0*/  IMAD.MOV.U32 R9, RZ, RZ, 0x29 ;  /* 0x00000029ff097424 */ /* 0x000fc400078e00ff */
[----:B------:R-:W-:Y:S02]  /*15c0*/  IMAD.MOV.U32 R10, RZ, RZ, 0x2a ;  /* 0x0000002aff0a7424 */ /* 0x000fe400078e00ff */
[----:B------:R-:W-:Y:S02]  /*15d0*/  IMAD.MOV.U32 R14, RZ, RZ, 0x2e ;  /* 0x0000002eff0e7424 */ /* 0x000fe400078e00ff */
[----:B------:R-:W-:Y:S01]  /*15e0*/  IMAD.MOV.U32 R15, RZ, RZ, 0x2f ;  /* 0x0000002fff0f7424 */ /* 0x000fe200078e00ff */
[----:B------:R2:W-:Y:S01]  /*15f0*/  STL.128 [R1+0xb0], R8 ;  /* 0x0000b00801007387 */ /* 0x0005e20000100c00 */
[----:B0-----:R-:W-:Y:S02]  /*1600*/  IMAD.MOV.U32 R20, RZ, RZ, 0x30 ;  /* 0x00000030ff147424 */ /* 0x001fe400078e00ff */
[----:B------:R-:W-:Y:S01]  /*1610*/  IMAD.MOV.U32 R21, RZ, RZ, 0x31 ;  /* 0x00000031ff157424 */ /* 0x000fe200078e00ff */
[----:B------:R2:W-:Y:S01]  /*1620*/  STL.128 [R1+0xc0], R12 ;  /* 0x0000c00c01007387 */ /* 0x0005e20000100c00 */
[----:B------:R-:W-:-:S02]  /*1630*/  IMAD.MOV.U32 R22, RZ, RZ, 0x32 ;  /* 0x00000032ff167424 */ /* 0x000fc400078e00ff */
[----:B------:R-:W-:Y:S02]  /*1640*/  IMAD.MOV.U32 R23, RZ, RZ, 0x33 ;  /* 0x00000033ff177424 */ /* 0x000fe400078e00ff */
[----:B------:R-:W-:-:S03]  /*1650*/  IMAD.MOV.U32 R19, RZ, RZ, RZ ;  /* 0x000000ffff137224 */ /* 0x000fc600078e00ff */
[----:B------:R2:W-:Y:S04]  /*1660*/  STL.128 [R1+0xd0], R20 ;  /* 0x0000d01401007387 */ /* 0x0005e80000100c00 */
.L_x_32:
[----:B--2---:R-:W2:Y:S04]  /*1670*/  LDG.E.64 R8, desc[UR36][R24.64] ;  /* 0x0000002418087981 */ /* 0x004ea8000c1e1b00 */
[----:B------:R-:W3:Y:S04]  /*1680*/  LDG.E.64 R6, desc[UR36][R24.64+0x10] ;  /* 0x0000102418067981 */ /* 0x000ee8000c1e1b00 */
[----:B------:R-:W4:Y:S01]  /*1690*/  LDG.E.64 R4, desc[UR36][R24.64+0x8] ;  /* 0x0000082418047981 */ /* 0x000f22000c1e1b00 */
[----:B------:R-:W-:-:S05]  /*16a0*/  VIADD R19, R19, 0x1 ;  /* 0x0000000113137836 */ /* 0x000fca0000000000 */
[----:B------:R-:W-:-:S04]  /*16b0*/  ISETP.NE.AND P0, PT, R19, 0xa, PT ;  /* 0x0000000a1300780c */ /* 0x000fc80003f05270 */
[----:B------:R-:W-:Y:S02]  /*16c0*/  P2R R22, PR, RZ, 0x1 ;  /* 0x00000001ff167803 */ /* 0x000fe40000000000 */
[----:B--2---:R-:W-:Y:S01]  /*16d0*/  SHF.R.U32.HI R0, RZ, 0x2, R9 ;  /* 0x00000002ff007819 */ /* 0x004fe20000011609 */
[----:B------:R-:W-:-:S03]  /*16e0*/  VIADD R8, R8, 0x587c5 ;  /* 0x000587c508087836 */ /* 0x000fc60000000000 */
[----:B------:R-:W-:Y:S01]  /*16f0*/  LOP3.LUT R0, R0, R9, RZ, 0x3c, !PT ;  /* 0x0000000900007212 */ /* 0x000fe200078e3cff */
[----:B---3--:R-:W-:Y:S02]  /*1700*/  IMAD.SHL.U32 R3, R7, 0x10, RZ ;  /* 0x0000001007037824 */ /* 0x008fe400078e00ff */
[----:B------:R-:W-:Y:S01]  /*1710*/  IMAD.MOV.U32 R11, RZ, RZ, R6 ;  /* 0x000000ffff0b7224 */ /* 0x000fe200078e0006 */
[----:B------:R-:W-:Y:S01]  /*1720*/  MOV R6, 0x0 ;  /* 0x0000000000067802 */ /* 0x000fe20000000f00 */
[C---:B------:R-:W-:Y:S02]  /*1730*/  IMAD.SHL.U32 R9, R0.reuse, 0x2, RZ ;  /* 0x0000000200097824 */ /* 0x040fe400078e00ff */
[----:B------:R-:W-:Y:S02]  /*1740*/  IMAD.MOV.U32 R12, RZ, RZ, R7 ;  /* 0x000000ffff0c7224 */ /* 0x000fe400078e0007 */
[----:B----4-:R-:W-:Y:S01]  /*1750*/  IMAD.MOV.U32 R10, RZ, RZ, R5 ;  /* 0x000000ffff0a7224 */ /* 0x010fe200078e0005 */
[----:B------:R-:W-:Y:S01]  /*1760*/  LOP3.LUT R0, R0, R9, R3, 0x96, !PT ;  /* 0x0000000900007212 */ /* 0x000fe200078e9603 */
[----:B------:R-:W-:Y:S01]  /*1770*/  IMAD.MOV.U32 R5, RZ, RZ, RZ ;  /* 0x000000ffff057224 */ /* 0x000fe200078e00ff */
[----:B------:R-:W-:Y:S01]  /*1780*/  MOV R9, R4 ;  /* 0x0000000400097202 */ /* 0x000fe20000000f00 */
[----:B------:R-:W-:Y:S01]  /*1790*/  IMAD.MOV.U32 R4, RZ, RZ, 0xd0 ;  /* 0x000000d0ff047424 */ /* 0x000fe200078e00ff */
[----:B------:R-:W-:Y:S01]  /*17a0*/  LOP3.LUT R13, R0, R7, RZ, 0x3c, !PT ;  /* 0x00000007000d7212 */ /* 0x000fe200078e3cff */
[----:B------:R0:W-:Y:S01]  /*17b0*/  STG.E.64 desc[UR36][R24.64+0x8], R10 ;  /* 0x0000080a18007986 */ /* 0x0001e2000c101b24 */
[----:B------:R-:W2:Y:S03]  /*17c0*/  LDC.64 R6, c[0x4][R6] ;  /* 0x0100000006067b82 */ /* 0x000ea60000000a00 */
[----:B------:R0:W-:Y:S01]  /*17d0*/  STG.E.64 desc[UR36][R24.64+0x10], R12 ;  /* 0x0000100c18007986 */ /* 0x0001e2000c101b24 */
[----:B------:R-:W-:-:S03]  /*17e0*/  IMAD.IADD R0, R13, 0x1, R8 ;  /* 0x000000010d007824 */ /* 0x000fc600078e0208 */
[----:B------:R0:W-:Y:S01]  /*17f0*/  STG.E.64 desc[UR36][R24.64], R8 ;  /* 0x0000000818007986 */ /* 0x0001e2000c101b24 */
[----:B------:R-:W-:-:S05]  /*1800*/  IMAD.HI.U32 R3, R0, -0x33333333, RZ ;  /* 0xcccccccd00037827 */ /* 0x000fca00078e00ff */
[----:B------:R-:W-:-:S05]  /*1810*/  SHF.R.U32.HI R3, RZ, 0x3, R3 ;  /* 0x00000003ff037819 */ /* 0x000fca0000011603 */
[----:B------:R-:W-:-:S04]  /*1820*/  IMAD R3, R3, -0xa, R0 ;  /* 0xfffffff603037824 */ /* 0x000fc800078e0200 */
[----:B0-----:R-:W-:-:S07]  /*1830*/  VIADD R23, R3, 0x14 ;  /* 0x0000001403177836 */ /* 0x001fce0000000000 */
[----:B------:R-:W-:-:S07]  /*1840*/  LEPC R20, `(.L_x_12) ;  /* 0x000000001014794e */ /* 0x000fce0000000000 */
[----:B-12---:R-:W-:Y:S05]  /*1850*/  CALL.ABS.NOINC R6 ;  /* 0x0000000006007343 */ /* 0x006fea0003c00000 */
.L_x_12:
[----:B------:R-:W2:Y:S04]  /*1860*/  LDL.128 R8, [R1+0x10] ;  /* 0x0000100001087983 */ /* 0x000ea80000100c00 */
[----:B--2---:R-:W-:Y:S04]  /*1870*/  ST.E desc[UR36][R4.64], R8 ;  /* 0x0000000804007985 */ /* 0x004fe8000c101924 */
[----:B------:R-:W-:Y:S04]  /*1880*/  ST.E desc[UR36][R4.64+0x4], R9 ;  /* 0x0000040904007985 */ /* 0x000fe8000c101924 */
[----:B------:R-:W-:Y:S04]  /*1890*/  ST.E desc[UR36][R4.64+0x8], R10 ;  /* 0x0000080a04007985 */ /* 0x000fe8000c101924 */
[----:B------:R0:W-:Y:S04]  /*18a0*/  ST.E desc[UR36][R4.64+0xc], R11 ;  /* 0x00000c0b04007985 */ /* 0x0001e8000c101924 */
[----:B0-----:R-:W2:Y:S04]  /*18b0*/  LDL.128 R8, [R1+0x20] ;  /* 0x0000200001087983 */ /* 0x001ea80000100c00 */
        /* <DEDUP_REMOVED lines=54> */
[----:B0-----:R-:W2:Y:S01]  /*1c20*/  LDL.128 R8, [R1+0xd0] ;  /* 0x0000d00001087983 */ /* 0x001ea20000100c00 */
[----:B------:R-:W-:Y:S01]  /*1c30*/  IADD3 R20, P0, PT, R4, 0x8, RZ ;  /* 0x0000000804147810 */ /* 0x000fe20007f1e0ff */
[----:B------:R-:W-:Y:S01]  /*1c40*/  BSSY.RECONVERGENT B1, `(.L_x_13) ;  /* 0x00000a3000017945 */ /* 0x000fe20003800200 */
[----:B------:R-:W-:-:S02]  /*1c50*/  IMAD.MOV.U32 R12, RZ, RZ, RZ ;  /* 0x000000ffff0c7224 */ /* 0x000fc400078e00ff */
[----:B------:R-:W-:Y:S02]  /*1c60*/  IMAD.MOV.U32 R0, RZ, RZ, RZ ;  /* 0x000000ffff007224 */ /* 0x000fe400078e00ff */
[----:B------:R-:W-:Y:S02]  /*1c70*/  IMAD.MOV.U32 R3, RZ, RZ, R23 ;  /* 0x000000ffff037224 */ /* 0x000fe400078e0017 */
[----:B------:R-:W-:Y:S02]  /*1c80*/  IMAD.MOV.U32 R26, RZ, RZ, RZ ;  /* 0x000000ffff1a7224 */ /* 0x000fe400078e00ff */
[----:B------:R-:W-:Y:S01]  /*1c90*/  IMAD.X R21, RZ, RZ, R5, P0 ;  /* 0x000000ffff157224 */ /* 0x000fe200000e0605 */
[----:B--2---:R0:W-:Y:S04]  /*1ca0*/  ST.E desc[UR36][R4.64+0xc0], R8 ;  /* 0x0000c00804007985 */ /* 0x0041e8000c101924 */
[----:B------:R0:W-:Y:S04]  /*1cb0*/  ST.E desc[UR36][R4.64+0xc4], R9 ;  /* 0x0000c40904007985 */ /* 0x0001e8000c101924 */
[----:B------:R0:W-:Y:S04]  /*1cc0*/  ST.E desc[UR36][R4.64+0xc8], R10 ;  /* 0x0000c80a04007985 */ /* 0x0001e8000c101924 */
[----:B------:R0:W-:Y:S02]  /*1cd0*/  ST.E desc[UR36][R4.64+0xcc], R11 ;  /* 0x0000cc0b04007985 */ /* 0x0001e4000c101924 */
.L_x_30:
[----:B------:R-:W-:Y:S01]  /*1ce0*/  ISETP.GT.AND P0, PT, R12, 0x1, PT ;  /* 0x000000010c00780c */ /* 0x000fe20003f04270 */
[----:B------:R-:W-:-:S12]  /*1cf0*/  BSSY.RELIABLE B0, `(.L_x_14) ;  /* 0x0000096000007945 */ /* 0x000fd80003800100 */
[----:B012---:R-:W-:Y:S05]  /*1d00*/  @P0 BRA `(.L_x_15) ;  /* 0x0000000400740947 */ /* 0x007fea0003800000 */
[----:B------:R-:W-:Y:S01]  /*1d10*/  ISETP.NE.AND P0, PT, R12, RZ, PT ;  /* 0x000000ff0c00720c */ /* 0x000fe20003f05270 */
[----:B------:R-:W-:-:S12]  /*1d20*/  BSSY.RECONVERGENT B2, `(.L_x_16) ;  /* 0x000005a000027945 */ /* 0x000fd80003800200 */
[----:B------:R-:W-:Y:S05]  /*1d30*/  @!P0 BRA `(.L_x_17) ;  /* 0x0000000000cc8947 */ /* 0x000fea0003800000 */
[----:B------:R-:W-:Y:S01]  /*1d40*/  ISETP.GT.AND P0, PT, R26, 0x33, PT ;  /* 0x000000331a00780c */ /* 0x000fe20003f04270 */
[----:B------:R-:W-:-:S12]  /*1d50*/  IMAD.MOV.U32 R12, RZ, RZ, 0x3 ;  /* 0x00000003ff0c7424 */ /* 0x000fd800078e00ff */
[----:B------:R-:W-:Y:S05]  /*1d60*/  @P0 BRA `(.L_x_18) ;  /* 0x0000000400540947 */ /* 0x000fea0003800000 */
[--C-:B------:R-:W-:Y:S01]  /*1d70*/  IMAD.MOV R6, RZ, RZ, -R26.reuse ;  /* 0x000000ffff067224 */ /* 0x100fe200078e0a1a */
[----:B------:R-:W-:Y:S01]  /*1d80*/  BSSY.RECONVERGENT B3, `(.L_x_19) ;  /* 0x0000017000037945 */ /* 0x000fe20003800200 */
[----:B0-----:R-:W-:Y:S02]  /*1d90*/  IMAD.MOV.U32 R9, RZ, RZ, R26 ;  /* 0x000000ffff097224 */ /* 0x001fe400078e001a */
[----:B------:R-:W-:Y:S01]  /*1da0*/  IMAD.MOV.U32 R11, RZ, RZ, R3 ;  /* 0x000000ffff0b7224 */ /* 0x000fe200078e0003 */
[----:B------:R-:W-:-:S13]  /*1db0*/  LOP3.LUT P0, R10, R6, 0x3, RZ, 0xc0, !PT ;  /* 0x00000003060a7812 */ /* 0x000fda000780c0ff */
[----:B------:R-:W-:Y:S05]  /*1dc0*/  @!P0 BRA `(.L_x_20) ;  /* 0x0000000000488947 */ /* 0x000fea0003800000 */
[----:B------:R-:W-:-:S05]  /*1dd0*/  IMAD.WIDE R6, R3, 0x4, R4 ;  /* 0x0000000403067825 */ /* 0x000fca00078e0204 */
[----:B------:R-:W2:Y:S01]  /*1de0*/  LD.E R8, desc[UR36][R6.64] ;  /* 0x0000002406087980 */ /* 0x000ea2000c101900 */
[----:B------:R-:W-:Y:S01]  /*1df0*/  IMAD R13, R26, 0x4, R16 ;  /* 0x000000041a0d7824 */ /* 0x000fe200078e0210 */
[----:B------:R-:W-:Y:S01]  /*1e00*/  ISETP.NE.AND P0, PT, R10, 0x1, PT ;  /* 0x000000010a00780c */ /* 0x000fe20003f05270 */
[----:B------:R-:W-:Y:S01]  /*1e10*/  VIADD R9, R26, 0x1 ;  /* 0x000000011a097836 */ /* 0x000fe20000000000 */
[----:B------:R-:W-:Y:S02]  /*1e20*/  IADD3 R11, PT, PT, R3, 0x1, RZ ;  /* 0x00000001030b7810 */ /* 0x000fe40007ffe0ff */
[----:B--2---:R0:W-:Y:S09]  /*1e30*/  STL [R13], R8 ;  /* 0x000000080d007387 */ /* 0x0041f20000100800 */
[----:B------:R-:W-:Y:S05]  /*1e40*/  @!P0 BRA `(.L_x_20) ;  /* 0x0000000000288947 */ /* 0x000fea0003800000 */
[----:B0-----:R-:W2:Y:S01]  /*1e50*/  LD.E R8, desc[UR36][R6.64+0x4] ;  /* 0x0000042406087980 */ /* 0x001ea2000c101900 */
[----:B------:R-:W-:Y:S01]  /*1e60*/  ISETP.NE.AND P0, PT, R10, 0x2, PT ;  /* 0x000000020a00780c */ /* 0x000fe20003f05270 */
[----:B------:R-:W-:Y:S02]  /*1e70*/  VIADD R11, R3, 0x2 ;  /* 0x00000002030b7836 */ /* 0x000fe40000000000 */
[----:B------:R-:W-:Y:S01]  /*1e80*/  VIADD R9, R26, 0x2 ;  /* 0x000000021a097836 */ /* 0x000fe20000000000 */
[----:B--2---:R1:W-:Y:S09]  /*1e90*/  STL [R13+0x4], R8 ;  /* 0x000004080d007387 */ /* 0x0043f20000100800 */
[----:B------:R-:W-:Y:S05]  /*1ea0*/  @!P0 BRA `(.L_x_20) ;  /* 0x0000000000108947 */ /* 0x000fea0003800000 */
[----:B------:R-:W2:Y:S01]  /*1eb0*/  LD.E R6, desc[UR36][R6.64+0x8] ;  /* 0x0000082406067980 */ /* 0x000ea2000c101900 */
[----:B------:R-:W-:Y:S02]  /*1ec0*/  VIADD R11, R3, 0x3 ;  /* 0x00000003030b7836 */ /* 0x000fe40000000000 */
[----:B------:R-:W-:Y:S01]  /*1ed0*/  VIADD R9, R26, 0x3 ;  /* 0x000000031a097836 */ /* 0x000fe20000000000 */
[----:B--2---:R2:W-:Y:S06]  /*1ee0*/  STL [R13+0x8], R6 ;  /* 0x000008060d007387 */ /* 0x0045ec0000100800 */
.L_x_20:
[----:B------:R-:W-:Y:S05]  /*1ef0*/  BSYNC.RECONVERGENT B3 ;  /* 0x0000000000037941 */ /* 0x000fea0003800200 */
.L_x_19:
[----:B------:R-:W-:Y:S02]  /*1f00*/  VIADD R3, R26, 0xffffffcf ;  /* 0xffffffcf1a037836 */ /* 0x000fe40000000000 */
[----:B------:R-:W-:-:S03]  /*1f10*/  IMAD.MOV.U32 R26, RZ, RZ, 0x34 ;  /* 0x00000034ff1a7424 */ /* 0x000fc600078e00ff */
[----:B------:R-:W-:Y:S01]  /*1f20*/  ISETP.GE.U32.AND P0, PT, R3, 0x3, PT ;  /* 0x000000030300780c */ /* 0x000fe20003f06070 */
[----:B------:R-:W-:-:S12]  /*1f30*/  IMAD.MOV.U32 R3, RZ, RZ, R11 ;  /* 0x000000ffff037224 */ /* 0x000fd800078e000b */
[----:B------:R-:W-:Y:S05]  /*1f40*/  @!P0 BRA `(.L_x_18) ;  /* 0x0000000000dc8947 */ /* 0x000fea0003800000 */
[----:B------:R-:W-:Y:S01]  /*1f50*/  BSSY.RECONVERGENT B3, `(.L_x_21) ;  /* 0x000000f000037945 */ /* 0x000fe20003800200 */
.L_x_22:
[----:B--2---:R-:W-:-:S05]  /*1f60*/  IMAD.WIDE R6, R11, 0x4, R4 ;  /* 0x000000040b067825 */ /* 0x004fca00078e0204 */
[----:B---3--:R-:W2:Y:S01]  /*1f70*/  LD.E R3, desc[UR36][R6.64] ;  /* 0x0000002406037980 */ /* 0x008ea2000c101900 */
[----:B01----:R-:W-:-:S05]  /*1f80*/  IMAD R8, R9, 0x4, R16 ;  /* 0x0000000409087824 */ /* 0x003fca00078e0210 */
[----:B--2---:R3:W-:Y:S04]  /*1f90*/  STL [R8], R3 ;  /* 0x0000000308007387 */ /* 0x0047e80000100800 */
[----:B------:R-:W2:Y:S04]  /*1fa0*/  LD.E R13, desc[UR36][R6.64+0x4] ;  /* 0x00000424060d7980 */ /* 0x000ea8000c101900 */
[----:B--2---:R3:W-:Y:S04]  /*1fb0*/  STL [R8+0x4], R13 ;  /* 0x0000040d08007387 */ /* 0x0047e80000100800 */
[----:B------:R-:W2:Y:S04]  /*1fc0*/  LD.E R15, desc[UR36][R6.64+0x8] ;  /* 0x00000824060f7980 */ /* 0x000ea8000c101900 */
[----:B--2---:R3:W-:Y:S04]  /*1fd0*/  STL [R8+0x8], R15 ;  /* 0x0000080f08007387 */ /* 0x0047e80000100800 */
[----:B------:R-:W2:Y:S01]  /*1fe0*/  LD.E R27, desc[UR36][R6.64+0xc] ;  /* 0x00000c24061b7980 */ /* 0x000ea2000c101900 */
[----:B------:R-:W-:-:S02]  /*1ff0*/  VIADD R9, R9, 0x4 ;  /* 0x0000000409097836 */ /* 0x000fc40000000000 */
[----:B------:R-:W-:-:S03]  /*2000*/  VIADD R11, R11, 0x4 ;  /* 0x000000040b0b7836 */ /* 0x000fc60000000000 */
[----:B------:R-:W-:Y:S01]  /*2010*/  ISETP.NE.AND P0, PT, R9, 0x34, PT ;  /* 0x000000340900780c */ /* 0x000fe20003f05270 */
[----:B--2---:R3:W-:-:S12]  /*2020*/  STL [R8+0xc], R27 ;  /* 0x00000c1b08007387 */ /* 0x0047d80000100800 */
[----:B------:R-:W-:Y:S05]  /*2030*/  @P0 BRA `(.L_x_22) ;  /* 0xfffffffc00c80947 */ /* 0x000fea000383ffff */
[----:B------:R-:W-:Y:S05]  /*2040*/  BSYNC.RECONVERGENT B3 ;  /* 0x0000000000037941 */ /* 0x000fea0003800200 */
.L_x_21:
[----:B---3--:R-:W-:Y:S01]  /*2050*/  IMAD.MOV.U32 R3, RZ, RZ, R11 ;  /* 0x000000ffff037224 */ /* 0x008fe200078e000b */
[----:B------:R-:W-:Y:S06]  /*2060*/  BRA `(.L_x_18) ;  /* 0x0000000000947947 */ /* 0x000fec0003800000 */
.L_x_17:
[----:B------:R-:W2:Y:S04]  /*2070*/  LDG.E.64 R14, desc[UR36][R24.64] ;  /* 0x00000024180e7981 */ /* 0x000ea8000c1e1b00 */
[----:B------:R-:W3:Y:S04]  /*2080*/  LDG.E.64 R6, desc[UR36][R24.64+0x10] ;  /* 0x0000102418067981 */ /* 0x000ee8000c1e1b00 */
[----:B0-----:R-:W4:Y:S01]  /*2090*/  LDG.E.64 R8, desc[UR36][R24.64+0x8] ;  /* 0x0000082418087981 */ /* 0x001f22000c1e1b00 */
[----:B--2---:R-:W-:Y:S01]  /*20a0*/  SHF.R.U32.HI R10, RZ, 0x2, R15 ;  /* 0x00000002ff0a7819 */ /* 0x004fe2000001160f */
[----:B------:R-:W-:-:S03]  /*20b0*/  VIADD R14, R14, 0x587c5 ;  /* 0x000587c50e0e7836 */ /* 0x000fc60000000000 */
[----:B------:R-:W-:Y:S01]  /*20c0*/  LOP3.LUT R10, R10, R15, RZ, 0x3c, !PT ;  /* 0x0000000f0a0a7212 */ /* 0x000fe200078e3cff */
[----:B---3--:R-:W-:Y:S02]  /*20d0*/  IMAD.SHL.U32 R11, R7, 0x10, RZ ;  /* 0x00000010070b7824 */ /* 0x008fe400078e00ff */
[----:B------:R-:W-:Y:S02]  /*20e0*/  IMAD.MOV.U32 R13, RZ, RZ, R6 ;  /* 0x000000ffff0d7224 */ /* 0x000fe400078e0006 */
[----:B------:R-:W-:Y:S02]  /*20f0*/  IMAD.SHL.U32 R12, R10, 0x2, RZ ;  /* 0x000000020a0c7824 */ /* 0x000fe400078e00ff */
[----:B----4-:R-:W-:-:S03]  /*2100*/  IMAD.MOV.U32 R15, RZ, RZ, R8 ;  /* 0x000000ffff0f7224 */ /* 0x010fc600078e0008 */
[----:B------:R-:W-:Y:S02]  /*2110*/  LOP3.LUT R12, R10, R12, R11, 0x96, !PT ;  /* 0x0000000c0a0c7212 */ /* 0x000fe400078e960b */
[----:B------:R-:W-:Y:S02]  /*2120*/  STG.E.64 desc[UR36][R24.64], R14 ;  /* 0x0000000e18007986 */ /* 0x000fe4000c101b24 */
[----:B------:R-:W-:Y:S01]  /*2130*/  LOP3.LUT R11, R12, R7, RZ, 0x3c, !PT ;  /* 0x000000070c0b7212 */ /* 0x000fe200078e3cff */
[----:B------:R-:W-:-:S03]  /*2140*/  IMAD.MOV.U32 R12, RZ, RZ, R9 ;  /* 0x000000ffff0c7224 */ /* 0x000fc600078e0009 */
[----:B------:R-:W-:Y:S02]  /*2150*/  IADD3 R10, PT, PT, R11, R14, RZ ;  /* 0x0000000e0b0a7210 */ /* 0x000fe40007ffe0ff */
[----:B------:R0:W-:Y:S02]  /*2160*/  STG.E.64 desc[UR36][R24.64+0x8], R12 ;  /* 0x0000080c18007986 */ /* 0x0001e4000c101b24 */
[----:B------:R-:W-:-:S04]  /*2170*/  LOP3.LUT R10, R10, 0x1, RZ, 0xc0, !PT ;  /* 0x000000010a0a7812 */ /* 0x000fc800078ec0ff */
[----:B------:R-:W-:Y:S01]  /*2180*/  ISETP.NE.U32.AND P1, PT, R10, 0x1, PT ;  /* 0x000000010a00780c */ /* 0x000fe20003f25070 */
[----:B------:R-:W-:-:S05]  /*2190*/  IMAD.MOV.U32 R10, RZ, RZ, R7 ;  /* 0x000000ffff0a7224 */ /* 0x000fca00078e0007 */
[----:B------:R1:W-:Y:S07]  /*21a0*/  STG.E.64 desc[UR36][R24.64+0x10], R10 ;  /* 0x0000100a18007986 */ /* 0x0003ee000c101b24 */
[----:B------:R-:W-:-:S06]  /*21b0*/  @!P1 IMAD.WIDE R6, R0, 0x4, R4 ;  /* 0x0000000400069825 */ /* 0x000fcc00078e0204 */
[----:B------:R-:W2:Y:S01]  /*21c0*/  @!P1 LD.E R6, desc[UR36][R6.64] ;  /* 0x0000002406069980 */ /* 0x000ea2000c101900 */
[----:B------:R-:W-:Y:S02]  /*21d0*/  @!P1 IMAD R27, R26, 0x4, R16 ;  /* 0x000000041a1b9824 */ /* 0x000fe400078e0210 */
[----:B------:R-:W-:-:S04]  /*21e0*/  @P1 IMAD.WIDE R8, R3, 0x4, R4 ;  /* 0x0000000403081825 */ /* 0x000fc800078e0204 */
[----:B------:R-:W-:Y:S01]  /*21f0*/  @!P1 VIADD R26, R26, 0x1 ;  /* 0x000000011a1a9836 */ /* 0x000fe20000000000 */
[----:B--2---:R1:W-:Y:S04]  /*2200*/  @!P1 STL [R27], R6 ;  /* 0x000000061b009387 */ /* 0x0043e80000100800 */
[----:B------:R-:W2:Y:S01]  /*2210*/  @P1 LD.E R8, desc[UR36][R8.64] ;  /* 0x0000002408081980 */ /* 0x000ea2000c101900 */
[----:B------:R-:W-:Y:S01]  /*2220*/  @P1 IMAD R29, R26, 0x4, R16 ;  /* 0x000000041a1d1824 */ /* 0x000fe200078e0210 */
[C---:B------:R-:W-:Y:S01]  /*2230*/  @P1 ISETP.GE.AND P2, PT, R3.reuse, 0x33, PT ;  /* 0x000000330300180c */ /* 0x040fe20003f46270 */
[----:B------:R-:W-:Y:S02]  /*2240*/  @!P1 VIADD R0, R0, 0x1 ;  /* 0x0000000100009836 */ /* 0x000fe40000000000 */
[----:B------:R-:W-:-:S02]  /*2250*/  @P1 VIADD R7, R3, 0x1 ;  /* 0x0000000103071836 */ /* 0x000fc40000000000 */
[----:B------:R-:W-:Y:S01]  /*2260*/  @P1 VIADD R26, R26, 0x1 ;  /* 0x000000011a1a1836 */ /* 0x000fe20000000000 */
[----:B------:R-:W-:Y:S01]  /*2270*/  @!P1 ISETP.GE.AND P0, PT, R0, R23, PT ;  /* 0x000000170000920c */ /* 0x000fe20003f06270 */
[----:B------:R-:W-:-:S03]  /*2280*/  @P1 IMAD.MOV.U32 R3, RZ, RZ, R7 ;  /* 0x000000ffff031224 */ /* 0x000fc600078e0007 */
[----:B0-----:R-:W-:Y:S02]  /*2290*/  @!P1 SEL R12, RZ, 0x1, !P0 ;  /* 0x00000001ff0c9807 */ /* 0x001fe40004000000 */
[----:B------:R-:W-:Y:S01]  /*22a0*/  @P1 SEL R12, RZ, 0x2, !P2 ;  /* 0x00000002ff0c1807 */ /* 0x000fe20005000000 */
[----:B--2---:R1:W-:Y:S06]  /*22b0*/  @P1 STL [R29], R8 ;  /* 0x000000081d001387 */ /* 0x0043ec0000100800 */
.L_x_18:
[----:B------:R-:W-:Y:S05]  /*22c0*/  BSYNC.RECONVERGENT B2 ;  /* 0x0000000000027941 */ /* 0x000fea0003800200 */
.L_x_16:
[----:B------:R-:W-:Y:S05]  /*22d0*/  BRA `(.L_x_23) ;  /* 0x0000000000dc7947 */ /* 0x000fea0003800000 */
.L_x_15:
[----:B------:R-:W-:-:S13]  /*22e0*/  ISETP.NE.AND P0, PT, R12, 0x2, PT ;  /* 0x000000020c00780c */ /* 0x000fda0003f05270 */
[----:B------:R-:W-:Y:S05]  /*22f0*/  @P0 BREAK.RELIABLE B0 ;  /* 0x0000000000000942 */ /* 0x000fea0003800100 */
[----:B------:R-:W-:Y:S05]  /*2300*/  @P0 BRA `(.L_x_24) ;  /* 0x0000000000d80947 */ /* 0x000fea0003800000 */
[----:B------:R-:W-:Y:S01]  /*2310*/  ISETP.GT.AND P0, PT, R26, 0x33, PT ;  /* 0x000000331a00780c */ /* 0x000fe20003f04270 */
[----:B------:R-:W-:Y:S01]  /*2320*/  BSSY.RECONVERGENT B2, `(.L_x_23) ;  /* 0x0000032000027945 */ /* 0x000fe20003800200 */
[----:B------:R-:W-:-:S11]  /*2330*/  IMAD.MOV.U32 R12, RZ, RZ, 0x3 ;  /* 0x00000003ff0c7424 */ /* 0x000fd600078e00ff */
        /* <DEDUP_REMOVED lines=9> */
[----:B------:R-:W-:Y:S01]  /*23d0*/  LEA R13, R26, R16, 0x2 ;  /* 0x000000101a0d7211 */ /* 0x000fe200078e10ff */
[----:B------:R-:W-:Y:S01]  /*23e0*/  VIADD R11, R0, 0x1 ;  /* 0x00000001000b7836 */ /* 0x000fe20000000000 */
[----:B------:R-:W-:Y:S01]  /*23f0*/  ISETP.NE.AND P0, PT, R10, 0x1, PT ;  /* 0x000000010a00780c */ /* 0x000fe20003f05270 */
[----:B------:R-:W-:Y:S02]  /*2400*/  VIADD R9, R26, 0x1 ;  /* 0x000000011a097836 */ /* 0x000fe40000000000 */
[----:B--2---:R0:W-:Y:S10]  /*2410*/  STL [R13], R8 ;  /* 0x000000080d007387 */ /* 0x0041f40000100800 */
        /* <DEDUP_REMOVED lines=11> */
.L_x_27:
[----:B------:R-:W-:Y:S05]  /*24d0*/  BSYNC.RECONVERGENT B3 ;  /* 0x0000000000037941 */ /* 0x000fea0003800200 */
.L_x_26:
[----:B------:R-:W-:Y:S02]  /*24e0*/  VIADD R0, R26, 0xffffffcf ;  /* 0xffffffcf1a007836 */ /* 0x000fe40000000000 */
[----:B------:R-:W-:-:S03]  /*24f0*/  IMAD.MOV.U32 R26, RZ, RZ, 0x34 ;  /* 0x00000034ff1a7424 */ /* 0x000fc600078e00ff */
[----:B------:R-:W-:Y:S01]  /*2500*/  ISETP.GE.U32.AND P0, PT, R0, 0x3, PT ;  /* 0x000000030000780c */ /* 0x000fe20003f06070 */
[----:B------:R-:W-:-:S12]  /*2510*/  IMAD.MOV.U32 R0, RZ, RZ, R11 ;  /* 0x000000ffff007224 */ /* 0x000fd800078e000b */
[----:B------:R-:W-:Y:S05]  /*2520*/  @!P0 BRA `(.L_x_25) ;  /* 0x0000000000448947 */ /* 0x000fea0003800000 */
[----:B------:R-:W-:Y:S01]  /*2530*/  BSSY.RECONVERGENT B3, `(.L_x_28) ;  /* 0x000000f000037945 */ /* 0x000fe20003800200 */
.L_x_29:
        /* <DEDUP_REMOVED lines=15> */
.L_x_28:
[----:B---3--:R-:W-:-:S07]  /*2630*/  IMAD.MOV.U32 R0, RZ, RZ, R11 ;  /* 0x000000ffff007224 */ /* 0x008fce00078e000b */
.L_x_25:
[----:B------:R-:W-:Y:S05]  /*2640*/  BSYNC.RECONVERGENT B2 ;  /* 0x0000000000027941 */ /* 0x000fea0003800200 */
.L_x_23:
[----:B------:R-:W-:Y:S05]  /*2650*/  BSYNC.RELIABLE B0 ;  /* 0x0000000000007941 */ /* 0x000fea0003800100 */
.L_x_14:
[----:B------:R-:W-:Y:S05]  /*2660*/  BRA `(.L_x_30) ;  /* 0xfffffff4009c7947 */ /* 0x000fea000383ffff */
.L_x_24:
[----:B------:R-:W-:Y:S05]  /*2670*/  BSYNC.RECONVERGENT B1 ;  /* 0x0000000000017941 */ /* 0x000fea0003800200 */
.L_x_13:
[----:B------:R-:W-:-:S04]  /*2680*/  MOV R0, 0x8 ;  /* 0x0000000800007802 */ /* 0x000fc80000000f00 */
[----:B------:R1:W2:Y:S03]  /*2690*/  LDC.64 R6, c[0x4][R0] ;  /* 0x0100000000067b82 */ /* 0x0002a60000000a00 */
[----:B------:R-:W-:-:S07]  /*26a0*/  LEPC R20, `(.L_x_31) ;  /* 0x000000001014794e */ /* 0x000fce0000000000 */
[----:B012---:R-:W-:Y:S05]  /*26b0*/  CALL.ABS.NOINC R6 ;  /* 0x0000000006007343 */ /* 0x007fea0003c00000 */
.L_x_31:
[----:B------:R-:W-:-:S13]  /*26c0*/  ISETP.NE.AND P6, PT, R22, RZ, PT ;  /* 0x000000ff1600720c */ /* 0x000fda0003fc5270 */
[----:B------:R-:W-:Y:S05]  /*26d0*/  @P6 BRA `(.L_x_32) ;  /* 0xffffffec00e46947 */ /* 0x000fea000383ffff */
[----:B------:R-:W-:Y:S05]  /*26e0*/  BSYNC.RECONVERGENT B6 ;  /* 0x0000000000067941 */ /* 0x000fea0003800200 */
.L_x_11:
[----:B------:R-:W2:Y:S04]  /*26f0*/  LDG.E.64 R4, desc[UR36][R24.64] ;  /* 0x0000002418047981 */ /* 0x000ea8000c1e1b00 */
[----:B------:R-:W3:Y:S04]  /*2700*/  LDG.E.64 R12, desc[UR36][R24.64+0x10] ;  /* 0x00001024180c7981 */ /* 0x000ee8000c1e1b00 */
[----:B------:R-:W4:Y:S01]  /*2710*/  LDG.E.64 R6, desc[UR36][R24.64+0x8] ;  /* 0x0000082418067981 */ /* 0x000f22000c1e1b00 */
[----:B--2---:R-:W-:-:S04]  /*2720*/  SHF.R.U32.HI R0, RZ, 0x2, R5 ;  /* 0x00000002ff007819 */ /* 0x004fc80000011605 */
[----:B------:R-:W-:Y:S01]  /*2730*/  LOP3.LUT R0, R0, R5, RZ, 0x3c, !PT ;  /* 0x0000000500007212 */ /* 0x000fe200078e3cff */
[----:B---3--:R-:W-:Y:S01]  /*2740*/  IMAD.SHL.U32 R3, R13, 0x10, RZ ;  /* 0x000000100d037824 */ /* 0x008fe200078e00ff */
[----:B----4-:R-:W-:-:S03]  /*2750*/  SHF.R.U32.HI R9, RZ, 0x2, R6 ;  /* 0x00000002ff097819 */ /* 0x010fc60000011606 */
[----:B------:R-:W-:Y:S01]  /*2760*/  IMAD.SHL.U32 R5, R0, 0x2, RZ ;  /* 0x0000000200057824 */ /* 0x000fe200078e00ff */
[----:B------:R-:W-:-:S04]  /*2770*/  LOP3.LUT R9, R9, R6, RZ, 0x3c, !PT ;  /* 0x0000000609097212 */ /* 0x000fc800078e3cff */
[----:B------:R-:W-:Y:S02]  /*2780*/  LOP3.LUT R10, R0, R5, R3, 0x96, !PT ;  /* 0x00000005000a7212 */ /* 0x000fe400078e9603 */
[----:B------:R-:W-:Y:S02]  /*2790*/  SHF.L.U32 R3, R9, 0x1, RZ ;  /* 0x0000000109037819 */ /* 0x000fe400000006ff */
[----:B------:R-:W-:Y:S02]  /*27a0*/  LOP3.LUT R10, R10, R13, RZ, 0x3c, !PT ;  /* 0x0000000d0a0a7212 */ /* 0x000fe400078e3cff */
[----:B------:R-:W-:Y:S02]  /*27b0*/  SHF.R.U32.HI R6, RZ, 0x2, R7 ;  /* 0x00000002ff067819 */ /* 0x000fe40000011607 */
[----:B------:R-:W-:Y:S01]  /*27c0*/  SHF.R.U32.HI R5, RZ, 0x2, R12 ;  /* 0x00000002ff057819 */ /* 0x000fe2000001160c */
[----:B------:R-:W-:Y:S01]  /*27d0*/  IMAD.SHL.U32 R0, R10, 0x10, RZ ;  /* 0x000000100a007824 */ /* 0x000fe200078e00ff */
[----:B------:R-:W-:-:S02]  /*27e0*/  LOP3.LUT R6, R6, R7, RZ, 0x3c, !PT ;  /* 0x0000000706067212 */ /* 0x000fc400078e3cff */
[----:B------:R-:W-:Y:S02]  /*27f0*/  LOP3.LUT R12, R5, R12, RZ, 0x3c, !PT ;  /* 0x0000000c050c7212 */ /* 0x000fe400078e3cff */
[----:B------:R-:W-:Y:S01]  /*2800*/  LOP3.LUT R3, R9, R3, R0, 0x96, !PT ;  /* 0x0000000309037212 */ /* 0x000fe200078e9600 */
[----:B------:R-:W-:Y:S02]  /*2810*/  IMAD.SHL.U32 R0, R6, 0x2, RZ ;  /* 0x0000000206007824 */ /* 0x000fe400078e00ff */
[----:B------:R-:W-:Y:S01]  /*2820*/  IMAD.SHL.U32 R15, R12, 0x2, RZ ;  /* 0x000000020c0f7824 */ /* 0x000fe200078e00ff */
[----:B------:R-:W-:-:S04]  /*2830*/  LOP3.LUT R11, R3, R10, RZ, 0x3c, !PT ;  /* 0x0000000a030b7212 */ /* 0x000fc800078e3cff */
[----:B------:R-:W-:Y:S01]  /*2840*/  IADD3 R5, PT, PT, R4, 0xb0f8a, R11 ;  /* 0x000b0f8a04057810 */ /* 0x000fe20007ffe00b */
[----:B------:R-:W-:-:S05]  /*2850*/  IMAD.SHL.U32 R3, R11, 0x10, RZ ;  /* 0x000000100b037824 */ /* 0x000fca00078e00ff */
[----:B------:R-:W-:Y:S01]  /*2860*/  LOP3.LUT R0, R6, R0, R3, 0x96, !PT ;  /* 0x0000000006007212 */ /* 0x000fe200078e9603 */
[----:B------:R-:W-:-:S03]  /*2870*/  IMAD.HI.U32 R6, R5, -0x5f5f5f5f, RZ ;  /* 0xa0a0a0a105067827 */ /* 0x000fc600078e00ff */
[----:B------:R-:W-:Y:S02]  /*2880*/  LOP3.LUT R8, R0, R11, RZ, 0x3c, !PT ;  /* 0x0000000b00087212 */ /* 0x000fe400078e3cff */
[C---:B------:R-:W-:Y:S02]  /*2890*/  IADD3 R0, PT, PT, R4.reuse, 0x587c5, R10 ;  /* 0x000587c504007810 */ /* 0x040fe40007ffe00a */
[----:B------:R-:W-:Y:S01]  /*28a0*/  IADD3 R14, PT, PT, R4, 0x10974f, R8 ;  /* 0x0010974f040e7810 */ /* 0x000fe20007ffe008 */
[----:B------:R-:W-:Y:S01]  /*28b0*/  IMAD.SHL.U32 R9, R8, 0x10, RZ ;  /* 0x0000001008097824 */ /* 0x000fe200078e00ff */
[----:B------:R-:W-:Y:S01]  /*28c0*/  SHF.R.U32.HI R6, RZ, 0x5, R6 ;  /* 0x00000005ff067819 */ /* 0x000fe20000011606 */
[----:B------:R-:W-:-:S03]  /*28d0*/  IMAD.HI.U32 R3, R0, 0x4ec4ec4f, RZ ;  /* 0x4ec4ec4f00037827 */ /* 0x000fc600078e00ff */
[----:B------:R-:W-:Y:S01]  /*28e0*/  LOP3.LUT R9, R12, R15, R9, 0x96, !PT ;  /* 0x0000000f0c097212 */ /* 0x000fe200078e9609 */
[----:B------:R-:W-:Y:S01]  /*28f0*/  IMAD.HI.U32 R7, R14, 0x51eb851f, RZ ;  /* 0x51eb851f0e077827 */ /* 0x000fe200078e00ff */
[----:B------:R-:W-:Y:S02]  /*2900*/  SHF.R.U32.HI R3, RZ, 0x4, R3 ;  /* 0x00000004ff037819 */ /* 0x000fe40000011603 */
[----:B------:R-:W-:Y:S01]  /*2910*/  LOP3.LUT R9, R9, R8, RZ, 0x3c, !PT ;  /* 0x0000000809097212 */ /* 0x000fe200078e3cff */
[----:B------:R-:W-:Y:S01]  /*2920*/  VIADD R12, R4, 0x161f14 ;  /* 0x00161f14040c7836 */ /* 0x000fe20000000000 */
[----:B------:R-:W-:Y:S01]  /*2930*/  SHF.R.U32.HI R15, RZ, 0x4, R7 ;  /* 0x00000004ff0f7819 */ /* 0x000fe20000011607 */
[----:B------:R-:W-:Y:S02]  /*2940*/  IMAD R7, R3, -0x34, R0 ;  /* 0xffffffcc03077824 */ /* 0x000fe400078e0200 */
[----:B------:R-:W-:Y:S02]  /*2950*/  IMAD R5, R6, -0x33, R5 ;  /* 0xffffffcd06057824 */ /* 0x000fe400078e0205 */
[C---:B------:R-:W-:Y:S01]  /*2960*/  IMAD R0, R7.reuse, 0x4, R16 ;  /* 0x0000000407007824 */ /* 0x040fe200078e0210 */
[----:B------:R-:W-:Y:S01]  /*2970*/  ISETP.GT.U32.AND P0, PT, R7, 0x32, PT ;  /* 0x000000320700780c */ /* 0x000fe20003f04070 */
[----:B------:R-:W-:Y:S01]  /*2980*/  IMAD R3, R15, -0x32, R14 ;  /* 0xffffffce0f037824 */ /* 0x000fe200078e020e */
[----:B------:R-:W-:Y:S01]  /*2990*/  BSSY.RECONVERGENT B0, `(.L_x_33) ;  /* 0x000000f000007945 */ /* 0x000fe20003800200 */
[----:B------:R-:W-:Y:S01]  /*29a0*/  IMAD.IADD R14, R9, 0x1, R12 ;  /* 0x00000001090e7824 */ /* 0x000fe200078e020c */
[----:B------:R-:W-:Y:S01]  /*29b0*/  ISETP.GT.U32.AND P1, PT, R5, 0x31, PT ;  /* 0x000000310500780c */ /* 0x000fe20003f24070 */
[----:B------:R-:W5:Y:S01]  /*29c0*/  LDL R0, [R0] ;  /* 0x0000000000007983 */ /* 0x000f620000100800 */
[----:B------:R-:W-:Y:S01]  /*29d0*/  ISETP.GT.U32.AND P2, PT, R3, 0x30, PT ;  /* 0x000000300300780c */ /* 0x000fe20003f44070 */
[----:B------:R-:W-:-:S04]  /*29e0*/  IMAD.HI.U32 R4, R14, 0x5397829d, RZ ;  /* 0x5397829d0e047827 */ /* 0x000fc800078e00ff */
[----:B------:R-:W-:Y:S01]  /*29f0*/  IMAD R6, R5, 0x4, R16 ;  /* 0x0000000405067824 */ /* 0x000fe200078e0210 */
[----:B------:R-:W-:Y:S01]  /*2a00*/  SHF.R.U32.HI R19, RZ, 0x4, R4 ;  /* 0x00000004ff137819 */ /* 0x000fe20000011604 */
[----:B------:R-:W-:Y:S06]  /*2a10*/  @P0 BRA `(.L_x_34) ;  /* 0x0000000000180947 */ /* 0x000fec0003800000 */
.L_x_35:
[----:B0-----:R-:W-:-:S05]  /*2a20*/  IMAD R4, R7, 0x4, R16 ;  /* 0x0000000407047824 */ /* 0x001fca00078e0210 */
[----:B------:R-:W2:Y:S01]  /*2a30*/  LDL R15, [R4+0x4] ;  /* 0x00000400040f7983 */ /* 0x000ea20000100800 */
[C---:B------:R-:W-:Y:S01]  /*2a40*/  ISETP.GE.U32.AND P0, PT, R7.reuse, 0x32, PT ;  /* 0x000000320700780c */ /* 0x040fe20003f06070 */
[----:B------:R-:W-:Y:S02]  /*2a50*/  VIADD R7, R7, 0x1 ;  /* 0x0000000107077836 */ /* 0x000fe40000000000 */
[----:B--2---:R0:W-:Y:S10]  /*2a60*/  STL [R4], R15 ;  /* 0x0000000f04007387 */ /* 0x0041f40000100800 */
[----:B------:R-:W-:Y:S05]  /*2a70*/  @!P0 BRA `(.L_x_35) ;  /* 0xfffffffc00e88947 */ /* 0x000fea000383ffff */
.L_x_34:
[----:B------:R-:W-:Y:S05]  /*2a80*/  BSYNC.RECONVERGENT B0 ;  /* 0x0000000000007941 */ /* 0x000fea0003800200 */
.L_x_33:
[----:B0-----:R0:W5:Y:S01]  /*2a90*/  LDL R4, [R6] ;  /* 0x0000000006047983 */ /* 0x0011620000100800 */
[----:B------:R-:W-:Y:S01]  /*2aa0*/  BSSY.RECONVERGENT B0, `(.L_x_36) ;  /* 0x000000a000007945 */ /* 0x000fe20003800200 */
[----:B------:R-:W-:Y:S02]  /*2ab0*/  IMAD R7, R19, -0x31, R14 ;  /* 0xffffffcf13077824 */ /* 0x000fe400078e020e */
[----:B------:R-:W-:Y:S01]  /*2ac0*/  IMAD R14, R3, 0x4, R16 ;  /* 0x00000004030e7824 */ /* 0x000fe200078e0210 */
[----:B------:R-:W-:Y:S06]  /*2ad0*/  @P1 BRA `(.L_x_37) ;  /* 0x0000000000181947 */ /* 0x000fec0003800000 */
.L_x_38:
[----:B01----:R-:W-:-:S05]  /*2ae0*/  IMAD R6, R5, 0x4, R16 ;  /* 0x0000000405067824 */ /* 0x003fca00078e0210 */
[----:B------:R-:W2:Y:S01]  /*2af0*/  LDL R15, [R6+0x4] ;  /* 0x00000400060f7983 */ /* 0x000ea20000100800 */
[C---:B------:R-:W-:Y:S01]  /*2b00*/  ISETP.GE.U32.AND P0, PT, R5.reuse, 0x31, PT ;  /* 0x000000310500780c */ /* 0x040fe20003f06070 */
[----:B------:R-:W-:Y:S02]  /*2b10*/  VIADD R5, R5, 0x1 ;  /* 0x0000000105057836 */ /* 0x000fe40000000000 */
[----:B--2---:R1:W-:Y:S10]  /*2b20*/  STL [R6], R15 ;  /* 0x0000000f06007387 */ /* 0x0043f40000100800 */
[----:B------:R-:W-:Y:S05]  /*2b30*/  @!P0 BRA `(.L_x_38) ;  /* 0xfffffffc00e88947 */ /* 0x000fea000383ffff */
.L_x_37:
[----:B------:R-:W-:Y:S05]  /*2b40*/  BSYNC.RECONVERGENT B0 ;  /* 0x0000000000007941 */ /* 0x000fea0003800200 */
.L_x_36:
[----:B------:R2:W5:Y:S01]  /*2b50*/  LDL R5, [R14] ;  /* 0x000000000e057983 */ /* 0x0005620000100800 */
[----:B------:R-:W-:Y:S01]  /*2b60*/  BSSY.RECONVERGENT B0, `(.L_x_39) ;  /* 0x0000009000007945 */ /* 0x000fe20003800200 */
[----:B------:R-:W-:-:S03]  /*2b70*/  IMAD R19, R7, 0x4, R16 ;  /* 0x0000000407137824 */ /* 0x000fc600078e0210 */
[----:B------:R-:W-:Y:S05]  /*2b80*/  @P2 BRA `(.L_x_40) ;  /* 0x0000000000182947 */ /* 0x000fea0003800000 */
.L_x_41:
[----:B01-3--:R-:W-:-:S05]  /*2b90*/  LEA R6, R3, R16, 0x2 ;  /* 0x0000001003067211 */ /* 0x00bfca00078e10ff */
[----:B------:R-:W3:Y:S01]  /*2ba0*/  LDL R15, [R6+0x4] ;  /* 0x00000400060f7983 */ /* 0x000ee20000100800 */
[C---:B------:R-:W-:Y:S01]  /*2bb0*/  ISETP.GE.U32.AND P0, PT, R3.reuse, 0x30, PT ;  /* 0x000000300300780c */ /* 0x040fe20003f06070 */
[----:B------:R-:W-:Y:S02]  /*2bc0*/  VIADD R3, R3, 0x1 ;  /* 0x0000000103037836 */ /* 0x000fe40000000000 */
[----:B---3--:R3:W-:Y:S10]  /*2bd0*/  STL [R6], R15 ;  /* 0x0000000f06007387 */ /* 0x0087f40000100800 */
[----:B------:R-:W-:Y:S05]  /*2be0*/  @!P0 BRA `(.L_x_41) ;  /* 0xfffffffc00e88947 */ /* 0x000fea000383ffff */
.L_x_40:
[----:B------:R-:W-:Y:S05]  /*2bf0*/  BSYNC.RECONVERGENT B0 ;  /* 0x0000000000007941 */ /* 0x000fea0003800200 */
.L_x_39:
[----:B--2---:R2:W5:Y:S01]  /*2c00*/  LDL R14, [R19] ;  /* 0x00000000130e7983 */ /* 0x0045620000100800 */
[----:B------:R-:W-:Y:S01]  /*2c10*/  ISETP.GT.U32.AND P0, PT, R7, 0x2f, PT ;  /* 0x0000002f0700780c */ /* 0x000fe20003f04070 */
[----:B------:R-:W-:-:S12]  /*2c20*/  BSSY.RECONVERGENT B0, `(.L_x_42) ;  /* 0x0000008000007945 */ /* 0x000fd80003800200 */
[----:B--2---:R-:W-:Y:S05]  /*2c30*/  @P0 BRA `(.L_x_43) ;  /* 0x0000000000180947 */ /* 0x004fea0003800000 */
.L_x_44:
[----:B--2---:R-:W-:-:S05]  /*2c40*/  IMAD R3, R7, 0x4, R16 ;  /* 0x0000000407037824 */ /* 0x004fca00078e0210 */
[----:B01-3--:R-:W2:Y:S01]  /*2c50*/  LDL R6, [R3+0x4] ;  /* 0x0000040003067983 */ /* 0x00bea20000100800 */
[C---:B------:R-:W-:Y:S01]  /*2c60*/  ISETP.GE.U32.AND P0, PT, R7.reuse, 0x2f, PT ;  /* 0x0000002f0700780c */ /* 0x040fe20003f06070 */
[----:B------:R-:W-:Y:S02]  /*2c70*/  VIADD R7, R7, 0x1 ;  /* 0x0000000107077836 */ /* 0x000fe40000000000 */
[----:B--2---:R2:W-:Y:S10]  /*2c80*/  STL [R3], R6 ;  /* 0x0000000603007387 */ /* 0x0045f40000100800 */
[----:B------:R-:W-:Y:S05]  /*2c90*/  @!P0 BRA `(.L_x_44) ;  /* 0xfffffffc00e88947 */ /* 0x000fea000383ffff */
.L_x_43:
[----:B------:R-:W-:Y:S05]  /*2ca0*/  BSYNC.RECONVERGENT B0 ;  /* 0x0000000000007941 */ /* 0x000fea0003800200 */
.L_x_42:
[----:B-----5:R-:W-:Y:S01]  /*2cb0*/  IMAD.HI R0, R0, 0x4ec4ec4f, RZ ;  /* 0x4ec4ec4f00007827 */ /* 0x020fe200078e02ff */
[----:B------:R-:W-:Y:S04]  /*2cc0*/  STL.128 [R1], RZ ;  /* 0x000000ff01007387 */ /* 0x000fe80000100c00 */
[----:B--2---:R-:W-:-:S04]  /*2cd0*/  SHF.R.U32.HI R3, RZ, 0x1f, R0 ;  /* 0x0000001fff037819 */ /* 0x004fc80000011600 */
[----:B------:R-:W-:-:S04]  /*2ce0*/  LEA.HI.SX32 R3, R0, R3, 0x1e ;  /* 0x0000000300037211 */ /* 0x000fc800078ff2ff */
[----:B------:R-:W-:-:S05]  /*2cf0*/  LEA R7, R3, UR39, 0x2 ;  /* 0x0000002703077c11 */ /* 0x000fca000f8e10ff */
[----:B------:R-:W2:Y:S01]  /*2d00*/  LDL R0, [R7] ;  /* 0x0000000007007983 */ /* 0x000ea20000100800 */
[----:B------:R-:W-:-:S05]  /*2d10*/  IMAD.HI R3, R4, 0x4ec4ec4f, RZ ;  /* 0x4ec4ec4f04037827 */ /* 0x000fca00078e02ff */
[----:B------:R-:W-:-:S04]  /*2d20*/  SHF.R.U32.HI R4, RZ, 0x1f, R3 ;  /* 0x0000001fff047819 */ /* 0x000fc80000011603 */
[----:B------:R-:W-:-:S04]  /*2d30*/  LEA.HI.SX32 R4, R3, R4, 0x1e ;  /* 0x0000000403047211 */ /* 0x000fc800078ff2ff */
[----:B------:R-:W-:Y:S01]  /*2d40*/  LEA R4, R4, UR39, 0x2 ;  /* 0x0000002704047c11 */ /* 0x000fe2000f8e10ff */
[----:B--2---:R-:W-:-:S05]  /*2d50*/  VIADD R0, R0, 0x1 ;  /* 0x0000000100007836 */ /* 0x004fca0000000000 */
[----:B------:R2:W-:Y:S04]  /*2d60*/  STL [R7], R0 ;  /* 0x0000000007007387 */ /* 0x0005e80000100800 */
[----:B------:R-:W4:Y:S01]  /*2d70*/  LDL R3, [R4] ;  /* 0x0000000004037983 */ /* 0x000f220000100800 */
[----:B------:R-:W-:-:S05]  /*2d80*/  IMAD.HI R5, R5, 0x4ec4ec4f, RZ ;  /* 0x4ec4ec4f05057827 */ /* 0x000fca00078e02ff */
[----:B01-3--:R-:W-:-:S04]  /*2d90*/  SHF.R.U32.HI R6, RZ, 0x1f, R5 ;  /* 0x0000001fff067819 */ /* 0x00bfc80000011605 */
[----:B------:R-:W-:-:S04]  /*2da0*/  LEA.HI.SX32 R6, R5, R6, 0x1e ;  /* 0x0000000605067211 */ /* 0x000fc800078ff2ff */
[----:B------:R-:W-:Y:S01]  /*2db0*/  LEA R15, R6, UR39, 0x2 ;  /* 0x00000027060f7c11 */ /* 0x000fe2000f8e10ff */
[----:B----4-:R-:W-:-:S05]  /*2dc0*/  VIADD R3, R3, 0x1 ;  /* 0x0000000103037836 */ /* 0x010fca0000000000 */
[----:B------:R0:W-:Y:S04]  /*2dd0*/  STL [R4], R3 ;  /* 0x0000000304007387 */ /* 0x0001e80000100800 */
[----:B------:R-:W2:Y:S01]  /*2de0*/  LDL R5, [R15] ;  /* 0x000000000f057983 */ /* 0x000ea20000100800 */
[----:B------:R-:W-:-:S05]  /*2df0*/  IMAD.HI R14, R14, 0x4ec4ec4f, RZ ;  /* 0x4ec4ec4f0e0e7827 */ /* 0x000fca00078e02ff */
[----:B------:R-:W-:-:S04]  /*2e00*/  SHF.R.U32.HI R19, RZ, 0x1f, R14 ;  /* 0x0000001fff137819 */ /* 0x000fc8000001160e */
[----:B------:R-:W-:-:S04]  /*2e10*/  LEA.HI.SX32 R19, R14, R19, 0x1e ;  /* 0x000000130e137211 */ /* 0x000fc800078ff2ff */
[----:B------:R-:W-:Y:S01]  /*2e20*/  LEA R19, R19, UR39, 0x2 ;  /* 0x0000002713137c11 */ /* 0x000fe2000f8e10ff */
[----:B--2---:R-:W-:-:S05]  /*2e30*/  VIADD R0, R5, 0x1 ;  /* 0x0000000105007836 */ /* 0x004fca0000000000 */
[----:B------:R1:W-:Y:S04]  /*2e40*/  STL [R15], R0 ;  /* 0x000000000f007387 */ /* 0x0003e80000100800 */
[----:B------:R-:W2:Y:S02]  /*2e50*/  LDL R5, [R19] ;  /* 0x0000000013057983 */ /* 0x000ea40000100800 */
[----:B--2---:R-:W-:-:S05]  /*2e60*/  VIADD R14, R5, 0x1 ;  /* 0x00000001050e7836 */ /* 0x004fca0000000000 */
[----:B------:R2:W-:Y:S04]  /*2e70*/  STL [R19], R14 ;  /* 0x0000000e13007387 */ /* 0x0005e80000100800 */
[----:B0-----:R-:W3:Y:S01]  /*2e80*/  LDL.128 R4, [R1] ;  /* 0x0000000001047983 */ /* 0x001ee20000100c00 */
[----:B------:R-:W-:Y:S02]  /*2e90*/  VIADD R2, R2, 0x1 ;  /* 0x0000000102027836 */ /* 0x000fe40000000000 */
[----:B-1----:R-:W-:Y:S01]  /*2ea0*/  VIADD R0, R17, 0x1 ;  /* 0x0000000111007836 */ /* 0x002fe20000000000 */
[----:B------:R2:W-:Y:S02]  /*2eb0*/  STG.E.64 desc[UR36][R24.64+0x8], R10 ;  /* 0x0000080a18007986 */ /* 0x0005e4000c101b24 */
[----:B------:R-:W-:-:S02]  /*2ec0*/  ISETP.NE.AND P1, PT, R2, R18, PT ;  /* 0x000000120200720c */ /* 0x000fc40003f25270 */
[----:B------:R2:W-:Y:S04]  /*2ed0*/  STG.E.64 desc[UR36][R24.64+0x10], R8 ;  /* 0x0000100818007986 */ /* 0x0005e8000c101b24 */
[----:B------:R2:W-:Y:S01]  /*2ee0*/  STG.E.64 desc[UR36][R24.64], R12 ;  /* 0x0000000c18007986 */ /* 0x0005e2000c101b24 */
[----:B---3--:R-:W-:-:S04]  /*2ef0*/  VIMNMX3 R4, R5, R4, R6, !PT ;  /* 0x000000040504720f */ /* 0x008fc80007800106 */
[----:B------:R-:W-:-:S04]  /*2f00*/  VIMNMX R4, PT, PT, R7, R4, !PT ;  /* 0x0000000407047248 */ /* 0x000fc80007fe0100 */
[----:B------:R-:W-:-:S13]  /*2f10*/  ISETP.NE.AND P0, PT, R4, 0x1, PT ;  /* 0x000000010400780c */ /* 0x000fda0003f05270 */
[----:B------:R-:W-:-:S04]  /*2f20*/  @P0 IMAD.MOV R0, RZ, RZ, R17 ;  /* 0x000000ffff000224 */ /* 0x000fc800078e0211 */
[----:B------:R-:W-:Y:S01]  /*2f30*/  IMAD.MOV.U32 R17, RZ, RZ, R0 ;  /* 0x000000ffff117224 */ /* 0x000fe200078e0000 */
[----:B--2---:R-:W-:Y:S06]  /*2f40*/  @P1 BRA `(.L_x_45) ;  /* 0xffffffe000bc1947 */ /* 0x004fec000383ffff */
.L_x_10:
[----:B0-----:R-:W0:Y:S01]  /*2f50*/  S2R R4, SR_TID.X ;  /* 0x0000000000047919 */ /* 0x001e220000002100 */
[----:B------:R-:W2:Y:S01]  /*2f60*/  S2UR UR5, SR_CgaCtaId ;  /* 0x00000000000579c3 */ /* 0x000ea20000008800 */
[----:B------:R-:W-:Y:S02]  /*2f70*/  UMOV UR4, 0x400 ;  /* 0x0000040000047882 */ /* 0x000fe40000000000 */
[----:B--2---:R-:W-:-:S06]  /*2f80*/  ULEA UR4, UR5, UR4, 0x18 ;  /* 0x0000000405047291 */ /* 0x004fcc000f8ec0ff */
[C---:B0-----:R-:W-:Y:S01]  /*2f90*/  LEA R0, R4.reuse, UR4, 0x2 ;  /* 0x0000000404007c11 */ /* 0x041fe2000f8e10ff */
[----:B------:R-:W-:Y:S05]  /*2fa0*/  WARPSYNC.ALL ;  /* 0x0000000000007948 */ /* 0x000fea0003800000 */
[----:B------:R0:W-:Y:S01]  /*2fb0*/  STS [R0], R17 ;  /* 0x0000001100007388 */ /* 0x0001e20000000800 */
[----:B------:R-:W-:Y:S01]  /*2fc0*/  UISETP.GE.U32.AND UP0, UPT, UR38, 0x2, UPT ;  /* 0x000000022600788c */ /* 0x000fe2000bf06070 */
[----:B------:R-:W-:Y:S01]  /*2fd0*/  BAR.SYNC.DEFER_BLOCKING 0x0 ;  /* 0x0000000000007b1d */ /* 0x000fe20000010000 */
[----:B------:R-:W-:-:S07]  /*2fe0*/  ISETP.NE.AND P1, PT, R4, RZ, PT ;  /* 0x000000ff0400720c */ /* 0x000fce0003f25270 */
[----:B0-----:R-:W-:Y:S06]  /*2ff0*/  BRA.U !UP0, `(.L_x_46) ;  /* 0x0000000108307547 */ /* 0x001fec000b800000 */
.L_x_47:
[----:B------:R-:W-:Y:S02]  /*3000*/  USHF.R.U32.HI UR4, URZ, 0x1, UR38 ;  /* 0x00000001ff047899 */ /* 0x000fe40008011626 */
[----:B------:R-:W-:-:S04]  /*3010*/  UISETP.GT.U32.AND UP0, UPT, UR38, 0x3, UPT ;  /* 0x000000032600788c */ /* 0x000fc8000bf04070 */
[----:B------:R-:W-:Y:S01]  /*3020*/  ISETP.GE.U32.AND P0, PT, R4, UR4, PT ;  /* 0x0000000404007c0c */ /* 0x000fe2000bf06070 */
[----:B0-----:R-:W-:Y:S01]  /*3030*/  IMAD.U32 R3, RZ, RZ, UR4 ;  /* 0x00000004ff037e24 */ /* 0x001fe2000f8e00ff */
[----:B------:R-:W-:-:S11]  /*3040*/  UMOV UR38, UR4 ;  /* 0x0000000400267c82 */ /* 0x000fd60008000000 */
[----:B------:R-:W-:Y:S02]  /*3050*/  @!P0 IMAD R2, R3, 0x4, R0 ;  /* 0x0000000403028824 */ /* 0x000fe400078e0200 */
[----:B------:R-:W-:Y:S04]  /*3060*/  @!P0 LDS R3, [R0] ;  /* 0x0000000000038984 */ /* 0x000fe80000000800 */
[----:B------:R-:W0:Y:S02]  /*3070*/  @!P0 LDS R2, [R2] ;  /* 0x0000000002028984 */ /* 0x000e240000000800 */
[----:B0-----:R-:W-:-:S05]  /*3080*/  @!P0 IMAD.IADD R3, R2, 0x1, R3 ;  /* 0x0000000102038824 */ /* 0x001fca00078e0203 */
[----:B------:R0:W-:Y:S01]  /*3090*/  @!P0 STS [R0], R3 ;  /* 0x0000000300008388 */ /* 0x0001e20000000800 */
[----:B------:R-:W-:Y:S06]  /*30a0*/  BAR.SYNC.DEFER_BLOCKING 0x0 ;  /* 0x0000000000007b1d */ /* 0x000fec0000010000 */
[----:B------:R-:W-:Y:S05]  /*30b0*/  BRA.U UP0, `(.L_x_47) ;  /* 0xfffffffd00d07547 */ /* 0x000fea000b83ffff */
.L_x_46:
[----:B------:R-:W-:Y:S05]  /*30c0*/  @P1 EXIT ;  /* 0x000000000000194d */ /* 0x000fea0003800000 */
[----:B------:R-:W2:Y:S01]  /*30d0*/  S2UR UR5, SR_CgaCtaId ;  /* 0x00000000000579c3 */ /* 0x000ea20000008800 */
[----:B------:R-:W-:-:S07]  /*30e0*/  UMOV UR4, 0x400 ;  /* 0x0000040000047882 */ /* 0x000fce0000000000 */
[----:B0-----:R-:W0:Y:S01]  /*30f0*/  LDC.64 R2, c[0x0][0x390] ;  /* 0x0000e400ff027b82 */ /* 0x001e220000000a00 */
[----:B--2---:R-:W-:-:S09]  /*3100*/  ULEA UR4, UR5, UR4, 0x18 ;  /* 0x0000000405047291 */ /* 0x004fd2000f8ec0ff */
[----:B------:R-:W0:Y:S04]  /*3110*/  LDS R5, [UR4] ;  /* 0x00000004ff057984 */ /* 0x000e280008000800 */
[----:B0-----:R-:W-:Y:S01]  /*3120*/  STG.E desc[UR36][R2.64], R5 ;  /* 0x0000000502007986 */ /* 0x001fe2000c101924 */
[----:B------:R-:W-:Y:S05]  /*3130*/  EXIT ;  /* 0x000000000000794d */ /* 0x000fea0003800000 */
.L_x_48:
[----:B------:R-:W-:-:S00]  /*3140*/  BRA `(.L_x_48) ;  /* 0xfffffffc00fc7947 */ /* 0x000fc0000383ffff */
[----:B------:R-:W-:-:S00]  /*3150*/  NOP ;  /* 0x0000000000007918 */ /* 0x000fc00000000000 */
        /* <DEDUP_REMOVED lines=10> */
.L_x_49:


//--------------------- .nv.global.init           --------------------------
	.section	.nv.global.init,"aw",@progbits
	.align	4
.nv.global.init:
	.type		mrg32k3aM1SubSeq,@object
	.size		mrg32k3aM1SubSeq,(mrg32k3aM2SubSeq - mrg32k3aM1SubSeq)
mrg32k3aM1SubSeq:
        /*0000*/ 	.byte	0x0b, 0xcc, 0xee, 0x04, 0x73, 0x29, 0x8b, 0x6f, 0xf6, 0x53, 0x03, 0xf6, 0x23, 0xf6, 0xea, 0xda
        /* <DEDUP_REMOVED lines=125> */
	.type		mrg32k3aM2SubSeq,@object
	.size		mrg32k3aM2SubSeq,(mrg32k3aM1 - mrg32k3aM2SubSeq)
mrg32k3aM2SubSeq:
        /* <DEDUP_REMOVED lines=126> */
	.type		mrg32k3aM1,@object
	.size		mrg32k3aM1,(mrg32k3aM1Seq - mrg32k3aM1)
mrg32k3aM1:
        /* <DEDUP_REMOVED lines=144> */
	.type		mrg32k3aM1Seq,@object
	.size		mrg32k3aM1Seq,(mrg32k3aM2 - mrg32k3aM1Seq)
mrg32k3aM1Seq:
        /* <DEDUP_REMOVED lines=144> */
	.type		mrg32k3aM2,@object
	.size		mrg32k3aM2,(mrg32k3aM2Seq - mrg32k3aM2)
mrg32k3aM2:
        /* <DEDUP_REMOVED lines=144> */
	.type		mrg32k3aM2Seq,@object
	.size		mrg32k3aM2Seq,(precalc_xorwow_matrix - mrg32k3aM2Seq)
mrg32k3aM2Seq:
        /* <DEDUP_REMOVED lines=144> */
	.type		precalc_xorwow_matrix,@object
	.size		precalc_xorwow_matrix,(precalc_xorwow_offset_matrix - precalc_xorwow_matrix)
precalc_xorwow_matrix:
        /* <DEDUP_REMOVED lines=6400> */
	.type		precalc_xorwow_offset_matrix,@object
	.size		precalc_xorwow_offset_matrix,(.L_1 - precalc_xorwow_offset_matrix)
precalc_xorwow_offset_matrix:
        /* <DEDUP_REMOVED lines=6400> */
.L_1:


//--------------------- .nv.shared._Z15run_simulationsiP17curandStateXORWOWPj --------------------------
	.section	.nv.shared._Z15run_simulationsiP17curandStateXORWOWPj,"aw",@nobits
	.sectionflags	@""
	.align	4
.nv.shared._Z15run_simulationsiP17curandStateXORWOWPj:
	.zero		1536


//--------------------- .nv.shared.reserved.0     --------------------------
	.section	.nv.shared.reserved.0,"aw",@nobits
	.weak		__nv_reservedSMEM_offset_0_alias
	.size		__nv_reservedSMEM_offset_0_alias, 0, 64
	.other		__nv_reservedSMEM_offset_0_alias,@"STO_CUDA_RESERVED_SHARED STV_DEFAULT"
__nv_reservedSMEM_offset_0_alias:
	.zero		0
	.zero		64


//--------------------- .nv.constant0._Z15run_simulationsiP17curandStateXORWOWPj --------------------------
	.section	.nv.constant0._Z15run_simulationsiP17curandStateXORWOWPj,"a",@progbits
	.sectionflags	@""
	.align	4
.nv.constant0._Z15run_simulationsiP17curandStateXORWOWPj:
	.zero		920


//--------------------- SYMBOLS --------------------------

	.type		.nv.reservedSmem.offset0,@object
	.size		.nv.reservedSmem.offset0,0x4
	.type		.nv.reservedSmem.cap,@object
	.size		.nv.reservedSmem.cap,0x4
	.type		malloc,@function
	.type		free,@function
